def attn_fwd(
    Q,
    K,
    V,
    Out,
    Lse,
    sm_scale,
    stride_qz,
    stride_qh,
    stride_qm,
    stride_qk,
    stride_kz,
    stride_kh,
    stride_kn,
    stride_kk,
    stride_vz,
    stride_vh,
    stride_vn,
    stride_vk,
    stride_oz,
    stride_oh,
    stride_om,
    stride_ok,
    seqlen_q,
    seqlen_k,
    BLOCK_M: tl.constexpr,
    BLOCK_N: tl.constexpr,
    HEAD_DIM: tl.constexpr,
    CAUSAL: tl.constexpr,
):
    start_m = tl.program_id(0)
    off_hz = tl.program_id(1)
    q_off = off_hz * stride_qh
    k_off = off_hz * stride_kh
    v_off = off_hz * stride_vh
    offs_m = start_m * BLOCK_M + tl.arange(0, BLOCK_M)
    offs_d = tl.arange(0, HEAD_DIM)
    offs_n = tl.arange(0, BLOCK_N)
    q_ptrs = Q + q_off + offs_m[:, None] * stride_qm + offs_d[None, :] * stride_qk
    k_ptrs = K + k_off + offs_d[:, None] * stride_kk + offs_n[None, :] * stride_kn
    v_ptrs = V + v_off + offs_n[:, None] * stride_vn + offs_d[None, :] * stride_vk
    m_i = tl.full([BLOCK_M], float("-inf"), dtype=tl.float32)
    l_i = tl.zeros([BLOCK_M], dtype=tl.float32) + 1.0
    acc = tl.zeros([BLOCK_M, HEAD_DIM], dtype=tl.float32)
    q = tl.load(q_ptrs)
    acc, l_i, m_i = _attn_fwd_inner(
        acc,
        l_i,
        m_i,
        q,
        k_ptrs,
        v_ptrs,
        sm_scale,
        stride_kn,
        stride_vn,
        start_m,
        seqlen_k,
        BLOCK_M,
        BLOCK_N,
        HEAD_DIM,
        CAUSAL,
    )
    acc = acc / l_i[:, None]
    lse = m_i + tl.math.log2(l_i) / 1.4426950408889634
    o_ptrs = (
        Out
        + off_hz * stride_oh
        + offs_m[:, None] * stride_om
        + offs_d[None, :] * stride_ok
    )
    tl.store(o_ptrs, acc.to(Out.dtype.element_ty))
    tl.store(Lse + off_hz * seqlen_q + offs_m, lse)

# config = {"BLOCK_M": 128, "BLOCK_N": 128, "HEAD_DIM": 32, "arch": "sm_90", "causal": false, "dtype": "bf16", "num_stages": 2, "num_warps": 4}
# arch = sm_90


// ===== COMPILED SASS (sm_90a) =====

	.target	sm_90a

	.elftype	@"ET_EXEC"


//--------------------- .note.nv.tkinfo           --------------------------
	.section	.note.nv.tkinfo,"",@"SHT_NOTE"
	.sectionflags	@"SHF_NOTE_NV_TKINFO"
	.tkinfo
        /*0018*/ 	.word	0x00000002
        /*0030*/ 	.string	""
        /*0030*/ 	.string	"ptxas"
        /*0030*/ 	.string	"Cuda compilation tools, release 13.0, V13.0.88"
        /*0030*/ 	.string	"Build cuda_13.0.r13.0/compiler.36424714_0"
        /*0030*/ 	.string	"-v  -suppress-debug-info  -lineinfo  -arch sm_90a "



//--------------------- .note.nv.cuinfo           --------------------------
	.section	.note.nv.cuinfo,"",@"SHT_NOTE"
	.sectionflags	@"SHF_NOTE_NV_CUINFO"
        /*0018*/ 	.short	0x0002
        /*001a*/ 	.short	0x005a
        /*001c*/ 	.short	0x0082
	.zero		2


//--------------------- .nv.info                  --------------------------
	.section	.nv.info,"",@"SHT_CUDA_INFO"
	.align	4


	//----- nvinfo : EIATTR_REGCOUNT
	.align		4
        /*0000*/ 	.byte	0x04, 0x2f
        /*0002*/ 	.short	(.L_2 - .L_1)
	.align		4
.L_1:
        /*0004*/ 	.word	index@(attn_fwd)
        /*0008*/ 	.word	0x000000ff


	//----- nvinfo : EIATTR_FRAME_SIZE
	.align		4
.L_2:
        /*000c*/ 	.byte	0x04, 0x11
        /*000e*/ 	.short	(.L_4 - .L_3)
	.align		4
.L_3:
        /*0010*/ 	.word	index@(attn_fwd)
        /*0014*/ 	.word	0x000001b8


	//----- nvinfo : EIATTR_MIN_STACK_SIZE
	.align		4
.L_4:
        /*0018*/ 	.byte	0x04, 0x12
        /*001a*/ 	.short	(.L_6 - .L_5)
	.align		4
.L_5:
        /*001c*/ 	.word	index@(attn_fwd)
        /*0020*/ 	.word	0x000001b8
.L_6:


//--------------------- .nv.compat                --------------------------
	.section	.nv.compat,"",@"SHT_CUDA_COMPAT_INFO"
	.align	4
        /*0000*/ 	.byte	0x02, 0x09, 0x01, 0x00, 0x02, 0x02, 0x04, 0x00, 0x02, 0x05, 0x05, 0x00, 0x03, 0x07, 0x01, 0x01
        /*0010*/ 	.byte	0x02, 0x03, 0x00, 0x00, 0x02, 0x06, 0x01, 0x00, 0x04, 0x0b, 0x08, 0x00, 0x00, 0x00, 0x00, 0x00
        /*0020*/ 	.byte	0x00, 0x00, 0x00, 0x00


//--------------------- .nv.info.attn_fwd         --------------------------
	.section	.nv.info.attn_fwd,"",@"SHT_CUDA_INFO"
	.sectionflags	@""
	.align	4


	//----- nvinfo : EIATTR_CUDA_API_VERSION
	.align		4
        /*0000*/ 	.byte	0x04, 0x37
        /*0002*/ 	.short	(.L_8 - .L_7)
.L_7:
        /*0004*/ 	.word	0x00000082


	//----- nvinfo : EIATTR_KPARAM_INFO
	.align		4
.L_8:
        /*0008*/ 	.byte	0x04, 0x17
        /*000a*/ 	.short	(.L_10 - .L_9)
.L_9:
        /*000c*/ 	.word	0x00000000
        /*0010*/ 	.short	0x0019
        /*0012*/ 	.short	0x0080
        /*0014*/ 	.byte	0x00, 0xf4, 0x21, 0x00


	//----- nvinfo : EIATTR_KPARAM_INFO
	.align		4
.L_10:
        /*0018*/ 	.byte	0x04, 0x17
        /*001a*/ 	.short	(.L_12 - .L_11)
.L_11:
        /*001c*/ 	.word	0x00000000
        /*0020*/ 	.short	0x0018
        /*0022*/ 	.short	0x0078
        /*0024*/ 	.byte	0x00, 0xf4, 0x21, 0x00


	//----- nvinfo : EIATTR_KPARAM_INFO
	.align		4
.L_12:
        /*0028*/ 	.byte	0x04, 0x17
        /*002a*/ 	.short	(.L_14 - .L_13)
.L_13:
        /*002c*/ 	.word	0x00000000
        /*0030*/ 	.short	0x0017
        /*0032*/ 	.short	0x0070
        /*0034*/ 	.byte	0x00, 0xf0, 0x11, 0x00


	//----- nvinfo : EIATTR_KPARAM_INFO
	.align		4
.L_14:
        /*0038*/ 	.byte	0x04, 0x17
        /*003a*/ 	.short	(.L_16 - .L_15)
.L_15:
        /*003c*/ 	.word	0x00000000
        /*0040*/ 	.short	0x0016
        /*0042*/ 	.short	0x006c
        /*0044*/ 	.byte	0x00, 0xf0, 0x11, 0x00


	//----- nvinfo : EIATTR_KPARAM_INFO
	.align		4
.L_16:
        /*0048*/ 	.byte	0x04, 0x17
        /*004a*/ 	.short	(.L_18 - .L_17)
.L_17:
        /*004c*/ 	.word	0x00000000
        /*0050*/ 	.short	0x0015
        /*0052*/ 	.short	0x0068
        /*0054*/ 	.byte	0x00, 0xf0, 0x11, 0x00


	//----- nvinfo : EIATTR_KPARAM_INFO
	.align		4
.L_18:
        /*0058*/ 	.byte	0x04, 0x17
        /*005a*/ 	.short	(.L_20 - .L_19)
.L_19:
        /*005c*/ 	.word	0x00000000
        /*0060*/ 	.short	0x0014
        /*0062*/ 	.short	0x0064
        /*0064*/ 	.byte	0x00, 0xf0, 0x11, 0x00


	//----- nvinfo : EIATTR_KPARAM_INFO
	.align		4
.L_20:
        /*0068*/ 	.byte	0x04, 0x17
        /*006a*/ 	.short	(.L_22 - .L_21)
.L_21:
        /*006c*/ 	.word	0x00000000
        /*0070*/ 	.short	0x0013
        /*0072*/ 	.short	0x0060
        /*0074*/ 	.byte	0x00, 0xf0, 0x11, 0x00


	//----- nvinfo : EIATTR_KPARAM_INFO
	.align		4
.L_22:
        /*0078*/ 	.byte	0x04, 0x17
        /*007a*/ 	.short	(.L_24 - .L_23)
.L_23:
        /*007c*/ 	.word	0x00000000
        /*0080*/ 	.short	0x0012
        /*0082*/ 	.short	0x005c
        /*0084*/ 	.byte	0x00, 0xf0, 0x11, 0x00


	//----- nvinfo : EIATTR_KPARAM_INFO
	.align		4
.L_24:
        /*0088*/ 	.byte	0x04, 0x17
        /*008a*/ 	.short	(.L_26 - .L_25)
.L_25:
        /*008c*/ 	.word	0x00000000
        /*0090*/ 	.short	0x0011
        /*0092*/ 	.short	0x0058
        /*0094*/ 	.byte	0x00, 0xf0, 0x11, 0x00


	//----- nvinfo : EIATTR_KPARAM_INFO
	.align		4
.L_26:
        /*0098*/ 	.byte	0x04, 0x17
        /*009a*/ 	.short	(.L_28 - .L_27)
.L_27:
        /*009c*/ 	.word	0x00000000
        /*00a0*/ 	.short	0x0010
        /*00a2*/ 	.short	0x0054
        /*00a4*/ 	.byte	0x00, 0xf0, 0x11, 0x00


	//----- nvinfo : EIATTR_KPARAM_INFO
	.align		4
.L_28:
        /*00a8*/ 	.byte	0x04, 0x17
        /*00aa*/ 	.short	(.L_30 - .L_29)
.L_29:
        /*00ac*/ 	.word	0x00000000
        /*00b0*/ 	.short	0x000f
        /*00b2*/ 	.short	0x0050
        /*00b4*/ 	.byte	0x00, 0xf0, 0x11, 0x00


	//----- nvinfo : EIATTR_KPARAM_INFO
	.align		4
.L_30:
        /*00b8*/ 	.byte	0x04, 0x17
        /*00ba*/ 	.short	(.L_32 - .L_31)
.L_31:
        /*00bc*/ 	.word	0x00000000
        /*00c0*/ 	.short	0x000e
        /*00c2*/ 	.short	0x004c
        /*00c4*/ 	.byte	0x00, 0xf0, 0x11, 0x00


	//----- nvinfo : EIATTR_KPARAM_INFO
	.align		4
.L_32:
        /*00c8*/ 	.byte	0x04, 0x17
        /*00ca*/ 	.short	(.L_34 - .L_33)
.L_33:
        /*00cc*/ 	.word	0x00000000
        /*00d0*/ 	.short	0x000d
        /*00d2*/ 	.short	0x0048
        /*00d4*/ 	.byte	0x00, 0xf0, 0x11, 0x00


	//----- nvinfo : EIATTR_KPARAM_INFO
	.align		4
.L_34:
        /*00d8*/ 	.byte	0x04, 0x17
        /*00da*/ 	.short	(.L_36 - .L_35)
.L_35:
        /*00dc*/ 	.word	0x00000000
        /*00e0*/ 	.short	0x000c
        /*00e2*/ 	.short	0x0044
        /*00e4*/ 	.byte	0x00, 0xf0, 0x11, 0x00


	//----- nvinfo : EIATTR_KPARAM_INFO
	.align		4
.L_36:
        /*00e8*/ 	.byte	0x04, 0x17
        /*00ea*/ 	.short	(.L_38 - .L_37)
.L_37:
        /*00ec*/ 	.word	0x00000000
        /*00f0*/ 	.short	0x000b
        /*00f2*/ 	.short	0x0040
        /*00f4*/ 	.byte	0x00, 0xf0, 0x11, 0x00


	//----- nvinfo : EIATTR_KPARAM_INFO
	.align		4
.L_38:
        /*00f8*/ 	.byte	0x04, 0x17
        /*00fa*/ 	.short	(.L_40 - .L_39)
.L_39:
        /*00fc*/ 	.word	0x00000000
        /*0100*/ 	.short	0x000a
        /*0102*/ 	.short	0x003c
        /*0104*/ 	.byte	0x00, 0xf0, 0x11, 0x00


	//----- nvinfo : EIATTR_KPARAM_INFO
	.align		4
.L_40:
        /*0108*/ 	.byte	0x04, 0x17
        /*010a*/ 	.short	(.L_42 - .L_41)
.L_41:
        /*010c*/ 	.word	0x00000000
        /*0110*/ 	.short	0x0009
        /*0112*/ 	.short	0x0038
        /*0114*/ 	.byte	0x00, 0xf0, 0x11, 0x00


	//----- nvinfo : EIATTR_KPARAM_INFO
	.align		4
.L_42:
        /*0118*/ 	.byte	0x04, 0x17
        /*011a*/ 	.short	(.L_44 - .L_43)
.L_43:
        /*011c*/ 	.word	0x00000000
        /*0120*/ 	.short	0x0008
        /*0122*/ 	.short	0x0034
        /*0124*/ 	.byte	0x00, 0xf0, 0x11, 0x00


	//----- nvinfo : EIATTR_KPARAM_INFO
	.align		4
.L_44:
        /*0128*/ 	.byte	0x04, 0x17
        /*012a*/ 	.short	(.L_46 - .L_45)
.L_45:
        /*012c*/ 	.word	0x00000000
        /*0130*/ 	.short	0x0007
        /*0132*/ 	.short	0x0030
        /*0134*/ 	.byte	0x00, 0xf0, 0x11, 0x00


	//----- nvinfo : EIATTR_KPARAM_INFO
	.align		4
.L_46:
        /*0138*/ 	.byte	0x04, 0x17
        /*013a*/ 	.short	(.L_48 - .L_47)
.L_47:
        /*013c*/ 	.word	0x00000000
        /*0140*/ 	.short	0x0006
        /*0142*/ 	.short	0x002c
        /*0144*/ 	.byte	0x00, 0xf0, 0x11, 0x00


	//----- nvinfo : EIATTR_KPARAM_INFO
	.align		4
.L_48:
        /*0148*/ 	.byte	0x04, 0x17
        /*014a*/ 	.short	(.L_50 - .L_49)
.L_49:
        /*014c*/ 	.word	0x00000000
        /*0150*/ 	.short	0x0005
        /*0152*/ 	.short	0x0028
        /*0154*/ 	.byte	0x00, 0xf0, 0x11, 0x00


	//----- nvinfo : EIATTR_KPARAM_INFO
	.align		4
.L_50:
        /*0158*/ 	.byte	0x04, 0x17
        /*015a*/ 	.short	(.L_52 - .L_51)
.L_51:
        /*015c*/ 	.word	0x00000000
        /*0160*/ 	.short	0x0004
        /*0162*/ 	.short	0x0020
        /*0164*/ 	.byte	0x00, 0xf4, 0x21, 0x00


	//----- nvinfo : EIATTR_KPARAM_INFO
	.align		4
.L_52:
        /*0168*/ 	.byte	0x04, 0x17
        /*016a*/ 	.short	(.L_54 - .L_53)
.L_53:
        /*016c*/ 	.word	0x00000000
        /*0170*/ 	.short	0x0003
        /*0172*/ 	.short	0x0018
        /*0174*/ 	.byte	0x00, 0xf4, 0x21, 0x00


	//----- nvinfo : EIATTR_KPARAM_INFO
	.align		4
.L_54:
        /*0178*/ 	.byte	0x04, 0x17
        /*017a*/ 	.short	(.L_56 - .L_55)
.L_55:
        /*017c*/ 	.word	0x00000000
        /*0180*/ 	.short	0x0002
        /*0182*/ 	.short	0x0010
        /*0184*/ 	.byte	0x00, 0xf4, 0x21, 0x00


	//----- nvinfo : EIATTR_KPARAM_INFO
	.align		4
.L_56:
        /*0188*/ 	.byte	0x04, 0x17
        /*018a*/ 	.short	(.L_58 - .L_57)
.L_57:
        /*018c*/ 	.word	0x00000000
        /*0190*/ 	.short	0x0001
        /*0192*/ 	.short	0x0008
        /*0194*/ 	.byte	0x00, 0xf4, 0x21, 0x00


	//----- nvinfo : EIATTR_KPARAM_INFO
	.align		4
.L_58:
        /*0198*/ 	.byte	0x04, 0x17
        /*019a*/ 	.short	(.L_60 - .L_59)
.L_59:
        /*019c*/ 	.word	0x00000000
        /*01a0*/ 	.short	0x0000
        /*01a2*/ 	.short	0x0000
        /*01a4*/ 	.byte	0x00, 0xf4, 0x21, 0x00


	//----- nvinfo : EIATTR_SPARSE_MMA_MASK
	.align		4
.L_60:
        /*01a8*/ 	.byte	0x03, 0x50
        /*01aa*/ 	.short	0x0000


	//----- nvinfo : EIATTR_MAXREG_COUNT
	.align		4
        /*01ac*/ 	.byte	0x03, 0x1b
        /*01ae*/ 	.short	0x00ff


	//----- nvinfo : EIATTR_NUM_BARRIERS
	.align		4
        /*01b0*/ 	.byte	0x02, 0x4c
        /*01b2*/ 	.byte	0x01
	.zero		1


	//----- nvinfo : EIATTR_ANNOTATIONS
	.align		4
        /*01b4*/ 	.byte	0x04, 0x55
        /*01b6*/ 	.short	(.L_62 - .L_61)


	//   ....[0]....
.L_61:
        /*01b8*/ 	.word	0x00000001
        /*01bc*/ 	.byte	0x00, 0x10, 0x00, 0x00, 0x01, 0x00, 0x00, 0x00, 0x90, 0x12, 0x00, 0x00, 0x01, 0x00, 0x00, 0x00
        /* <DEDUP_REMOVED lines=61> */
        /*059c*/ 	.byte	0xd0, 0x69, 0x00, 0x00, 0x01, 0x00, 0x00, 0x00, 0xe0, 0x69, 0x00, 0x00


	//----- nvinfo : EIATTR_MERCURY_ISA_VERSION
	.align		4
.L_62:
        /*05a8*/ 	.byte	0x03, 0x5f
        /*05aa*/ 	.short	0x0101


	//----- nvinfo : EIATTR_COOP_GROUP_MASK_REGIDS
	.align		4
        /*05ac*/ 	.byte	0x04, 0x29
        /*05ae*/ 	.short	(.L_64 - .L_63)


	//   ....[0]....
.L_63:
        /*05b0*/ 	.word	0xffffffff


	//   ....[1]....
        /*05b4*/ 	.word	0xffffffff


	//   ....[2]....
        /*05b8*/ 	.word	0xffffffff


	//   ....[3]....
        /*05bc*/ 	.word	0xffffffff


	//   ....[4]....
        /*05c0*/ 	.word	0xffffffff


	//   ....[5]....
        /*05c4*/ 	.word	0xffffffff


	//   ....[6]....
        /*05c8*/ 	.word	0xffffffff


	//   ....[7]....
        /*05cc*/ 	.word	0xffffffff


	//   ....[8]....
        /*05d0*/ 	.word	0xffffffff


	//   ....[9]....
        /*05d4*/ 	.word	0xffffffff


	//   ....[10]....
        /*05d8*/ 	.word	0xffffffff


	//   ....[11]....
        /*05dc*/ 	.word	0xffffffff


	//   ....[12]....
        /*05e0*/ 	.word	0xffffffff


	//   ....[13]....
        /*05e4*/ 	.word	0xffffffff


	//   ....[14]....
        /*05e8*/ 	.word	0xffffffff


	//   ....[15]....
        /*05ec*/ 	.word	0xffffffff


	//----- nvinfo : EIATTR_COOP_GROUP_INSTR_OFFSETS
	.align		4
.L_64:
        /*05f0*/ 	.byte	0x04, 0x28
        /*05f2*/ 	.short	(.L_66 - .L_65)


	//   ....[0]....
.L_65:
        /*05f4*/ 	.word	0x000036d0


	//   ....[1]....
        /*05f8*/ 	.word	0x000037d0


	//   ....[2]....
        /*05fc*/ 	.word	0x00003ed0


	//   ....[3]....
        /*0600*/ 	.word	0x000040f0


	//   ....[4]....
        /*0604*/ 	.word	0x000044d0


	//   ....[5]....
        /*0608*/ 	.word	0x00004650


	//   ....[6]....
        /*060c*/ 	.word	0x00004ab0


	//   ....[7]....
        /*0610*/ 	.word	0x00004b10


	//   ....[8]....
        /*0614*/ 	.word	0x00006f40


	//   ....[9]....
        /*0618*/ 	.word	0x00006f50


	//   ....[10]....
        /*061c*/ 	.word	0x00006f60


	//   ....[11]....
        /*0620*/ 	.word	0x00006f70


	//   ....[12]....
        /*0624*/ 	.word	0x00006fd0


	//   ....[13]....
        /*0628*/ 	.word	0x00006fe0


	//   ....[14]....
        /*062c*/ 	.word	0x00006ff0


	//   ....[15]....
        /*0630*/ 	.word	0x00007000


	//----- nvinfo : EIATTR_EXIT_INSTR_OFFSETS
	.align		4
.L_66:
        /*0634*/ 	.byte	0x04, 0x1c
        /*0636*/ 	.short	(.L_68 - .L_67)


	//   ....[0]....
.L_67:
        /*0638*/ 	.word	0x000090d0


	//----- nvinfo : EIATTR_REQNTID
	.align		4
.L_68:
        /*063c*/ 	.byte	0x04, 0x10
        /*063e*/ 	.short	(.L_70 - .L_69)
.L_69:
        /*0640*/ 	.word	0x00000080
        /*0644*/ 	.word	0x00000001
        /*0648*/ 	.word	0x00000001


	//----- nvinfo : EIATTR_CBANK_PARAM_SIZE
	.align		4
.L_70:
        /*064c*/ 	.byte	0x03, 0x19
        /*064e*/ 	.short	0x0088


	//----- nvinfo : EIATTR_PARAM_CBANK
	.align		4
        /*0650*/ 	.byte	0x04, 0x0a
        /*0652*/ 	.short	(.L_72 - .L_71)
	.align		4
.L_71:
        /*0654*/ 	.word	index@(.nv.constant0.attn_fwd)
        /*0658*/ 	.short	0x0210
        /*065a*/ 	.short	0x0088


	//----- nvinfo : EIATTR_SW_WAR
	.align		4
.L_72:
        /*065c*/ 	.byte	0x04, 0x36
        /*065e*/ 	.short	(.L_74 - .L_73)
.L_73:
        /*0660*/ 	.word	0x00000008
.L_74:


//--------------------- .nv.callgraph             --------------------------
	.section	.nv.callgraph,"",@"SHT_CUDA_CALLGRAPH"
	.align	4
	.sectionentsize	8
	.align		4
        /*0000*/ 	.word	0x00000000
	.align		4
        /*0004*/ 	.word	0xffffffff
	.align		4
        /*0008*/ 	.word	0x00000000
	.align		4
        /*000c*/ 	.word	0xfffffffe
	.align		4
        /*0010*/ 	.word	0x00000000
	.align		4
        /*0014*/ 	.word	0xfffffffd
	.align		4
        /*0018*/ 	.word	0x00000000
	.align		4
        /*001c*/ 	.word	0xfffffffc


//--------------------- .nv.constant4             --------------------------
	.section	.nv.constant4,"a",@progbits
	.align	8
	.align		8
.nv.constant4:
        /*0000*/ 	.dword	_$_str


//--------------------- .text.attn_fwd            --------------------------
	.section	.text.attn_fwd,"ax",@progbits
	.align	128
        .global         attn_fwd
        .type           attn_fwd,@function
        .size           attn_fwd,(.L_x_3 - attn_fwd)
        .other          attn_fwd,@"STO_CUDA_ENTRY STV_DEFAULT"
attn_fwd:
.text.attn_fwd:
[----:B------:R-:W0:Y:S01]  /*0000*/  LDC R1, c[0x0][0x28] ;  /* 0x00000a00ff017b82 */ /* 0x000e220000000800 */
[----:B------:R-:W1:Y:S07]  /*0010*/  S2R R66, SR_TID.X ;  /* 0x0000000000427919 */ /* 0x000e6e0000002100 */
[----:B------:R-:W2:Y:S01]  /*0020*/  S2UR UR16, SR_CTAID.Y ;  /* 0x00000000001079c3 */ /* 0x000ea20000002600 */
[----:B------:R-:W-:Y:S01]  /*0030*/  ULDC.64 UR4, c[0x0][0x240] ;  /* 0x0000900000047ab9 */ /* 0x000fe20000000a00 */
[----:B------:R-:W-:Y:S01]  /*0040*/  ULDC.64 UR20, c[0x0][0x208] ;  /* 0x0000820000147ab9 */ /* 0x000fe20000000a00 */
[----:B------:R-:W3:Y:S01]  /*0050*/  S2R R3, SR_CTAID.X ;  /* 0x0000000000037919 */ /* 0x000ee20000002500 */
[----:B0-----:R-:W-:-:S04]  /*0060*/  IADD3 R1, R1, -0x1b8, RZ ;  /* 0xfffffe4801017810 */ /* 0x001fc80007ffe0ff */
[----:B------:R-:W0:Y:S08]  /*0070*/  LDC.64 R6, c[0x0][0x210] ;  /* 0x00008400ff067b82 */ /* 0x000e300000000a00 */
[----:B------:R-:W4:Y:S01]  /*0080*/  LDC R65, c[0x0][0x248] ;  /* 0x00009200ff417b82 */ /* 0x000f220000000800 */
[----:B--2---:R-:W-:-:S07]  /*0090*/  UIMAD UR4, UR16, UR4, URZ ;  /* 0x00000004100472a4 */ /* 0x004fce000f8e023f */
[----:B------:R-:W2:Y:S01]  /*00a0*/  LDC R184, c[0x0][0x280] ;  /* 0x0000a000ffb87b82 */ /* 0x000ea20000000800 */
[----:B------:R-:W-:Y:S01]  /*00b0*/  USHF.L.U32 UR6, UR4, 0x1, URZ ;  /* 0x0000000104067899 */ /* 0x000fe2000800063f */
[----:B-1----:R-:W-:-:S04]  /*00c0*/  LOP3.LUT R0, R66, 0x7f, RZ, 0xc0, !PT ;  /* 0x0000007f42007812 */ /* 0x002fc800078ec0ff */
[----:B---3--:R-:W-:-:S05]  /*00d0*/  LEA R2, R3, R0, 0x7 ;  /* 0x0000000003027211 */ /* 0x008fca00078e38ff */
[----:B------:R-:W-:Y:S01]  /*00e0*/  IMAD R2, R2, UR5, RZ ;  /* 0x0000000502027c24 */ /* 0x000fe2000f8e02ff */
[----:B------:R-:W-:Y:S01]  /*00f0*/  UIMAD.WIDE UR4, UR4, 0x2, URZ ;  /* 0x00000002040478a5 */ /* 0x000fe2000f8e023f */
[C---:B----4-:R-:W-:Y:S01]  /*0100*/  IMAD R19, R65.reuse, 0x22, RZ ;  /* 0x0000002241137824 */ /* 0x050fe200078e02ff */
[C---:B------:R-:W-:Y:S01]  /*0110*/  SHF.L.U32 R9, R65.reuse, 0x3, RZ ;  /* 0x0000000341097819 */ /* 0x040fe200000006ff */
[C---:B------:R-:W-:Y:S01]  /*0120*/  IMAD.HI R4, R2.reuse, 0x2, RZ ;  /* 0x0000000202047827 */ /* 0x040fe200078e02ff */
[----:B------:R-:W-:Y:S02]  /*0130*/  SHF.L.U32 R3, R2, 0x1, RZ ;  /* 0x0000000102037819 */ /* 0x000fe400000006ff */
[----:B------:R-:W-:Y:S02]  /*0140*/  SHF.L.U32 R35, R65, 0x4, RZ ;  /* 0x0000000441237819 */ /* 0x000fe400000006ff */
[----:B0-----:R-:W-:Y:S01]  /*0150*/  IADD3 R2, P0, P1, R3, UR6, R6 ;  /* 0x0000000603027c10 */ /* 0x001fe2000f91e006 */
[----:B------:R-:W-:-:S02]  /*0160*/  IMAD R27, R65, 0xc, RZ ;  /* 0x0000000c411b7824 */ /* 0x000fc400078e02ff */
[C---:B------:R-:W-:Y:S01]  /*0170*/  IMAD R51, R65.reuse, 0x18, RZ ;  /* 0x0000001841337824 */ /* 0x040fe200078e02ff */
[----:B------:R-:W-:Y:S02]  /*0180*/  IADD3.X R3, R4, UR5, R7, P0, P1 ;  /* 0x0000000504037c10 */ /* 0x000fe400087e2407 */
[CC--:B------:R-:W-:Y:S02]  /*0190*/  LEA R18, P4, R65.reuse, R2.reuse, 0x4 ;  /* 0x0000000241127211 */ /* 0x0c0fe400078820ff */
[CC--:B------:R-:W-:Y:S01]  /*01a0*/  LEA R34, P5, R65.reuse, R2.reuse, 0x5 ;  /* 0x0000000241227211 */ /* 0x0c0fe200078a28ff */
[----:B------:R-:W-:Y:S01]  /*01b0*/  IMAD R15, R65, 0x6, RZ ;  /* 0x00000006410f7824 */ /* 0x000fe200078e02ff */
[-C--:B------:R-:W-:Y:S01]  /*01c0*/  IADD3 R36, P1, R19, R2.reuse, RZ ;  /* 0x0000000213247210 */ /* 0x080fe20007f3e0ff */
[----:B------:R-:W-:Y:S01]  /*01d0*/  IMAD R75, R65, 0x30, RZ ;  /* 0x00000030414b7824 */ /* 0x000fe200078e02ff */
[-C--:B------:R-:W-:Y:S01]  /*01e0*/  LEA.HI.X.SX32 R19, R9, R3.reuse, 0x1, P4 ;  /* 0x0000000309137211 */ /* 0x080fe200020f0eff */
[----:B------:R-:W-:Y:S01]  /*01f0*/  IMAD R23, R65, 0xa, RZ ;  /* 0x0000000a41177824 */ /* 0x000fe200078e02ff */
[-C--:B------:R-:W-:Y:S01]  /*0200*/  IADD3 R14, P4, R27, R2.reuse, RZ ;  /* 0x000000021b0e7210 */ /* 0x080fe20007f9e0ff */
[----:B------:R-:W-:Y:S01]  /*0210*/  IMAD R31, R65, 0xe, RZ ;  /* 0x0000000e411f7824 */ /* 0x000fe200078e02ff */
[----:B------:R-:W-:Y:S01]  /*0220*/  LEA.HI.X.SX32 R35, R35, R3, 0x1, P5 ;  /* 0x0000000323237211 */ /* 0x000fe200028f0eff */
[C---:B------:R-:W-:Y:S01]  /*0230*/  IMAD R39, R65.reuse, 0x12, RZ ;  /* 0x0000001241277824 */ /* 0x040fe200078e02ff */
[C---:B------:R-:W-:Y:S01]  /*0240*/  SHF.L.U32 R7, R65.reuse, 0x1, RZ ;  /* 0x0000000141077819 */ /* 0x040fe200000006ff */
[----:B------:R-:W-:Y:S01]  /*0250*/  IMAD R43, R65, 0x14, RZ ;  /* 0x00000014412b7824 */ /* 0x000fe200078e02ff */
[-C--:B------:R-:W-:Y:S01]  /*0260*/  IADD3 R26, P5, R51, R2.reuse, RZ ;  /* 0x00000002331a7210 */ /* 0x080fe20007fbe0ff */
[----:B------:R-:W-:Y:S01]  /*0270*/  IMAD R47, R65, 0x16, RZ ;  /* 0x00000016412f7824 */ /* 0x000fe200078e02ff */
[-C--:B------:R-:W-:Y:S01]  /*0280*/  IADD3 R8, P2, R15, R2.reuse, RZ ;  /* 0x000000020f087210 */ /* 0x080fe20007f5e0ff */
[C---:B------:R-:W-:Y:S01]  /*0290*/  IMAD R55, R65.reuse, 0x1a, RZ ;  /* 0x0000001a41377824 */ /* 0x040fe200078e02ff */
[C---:B------:R-:W-:Y:S01]  /*02a0*/  LEA R5, R65.reuse, R65, 0x1 ;  /* 0x0000004141057211 */ /* 0x040fe200078e08ff */
[----:B------:R-:W-:Y:S01]  /*02b0*/  IMAD R57, R65, 0x24, RZ ;  /* 0x0000002441397824 */ /* 0x000fe200078e02ff */
[-C--:B------:R-:W-:Y:S01]  /*02c0*/  IADD3 R50, P6, R75, R2.reuse, RZ ;  /* 0x000000024b327210 */ /* 0x080fe20007fde0ff */
[----:B------:R-:W-:Y:S01]  /*02d0*/  IMAD R25, R65, 0xb, RZ ;  /* 0x0000000b41197824 */ /* 0x000fe200078e02ff */
[-C--:B------:R-:W-:Y:S01]  /*02e0*/  LEA.HI.X.SX32 R15, R15, R3.reuse, 0x1, P4 ;  /* 0x000000030f0f7211 */ /* 0x080fe200020f0eff */
[----:B------:R-:W-:Y:S01]  /*02f0*/  IMAD R59, R65, 0x1c, RZ ;  /* 0x0000001c413b7824 */ /* 0x000fe200078e02ff */
[-C--:B------:R-:W-:Y:S01]  /*0300*/  IADD3 R4, P4, R7, R2.reuse, RZ ;  /* 0x0000000207047210 */ /* 0x080fe20007f9e0ff */
[----:B------:R-:W-:Y:S01]  /*0310*/  IMAD R63, R65, 0x1e, RZ ;  /* 0x0000001e413f7824 */ /* 0x000fe200078e02ff */
[-C--:B------:R-:W-:Y:S01]  /*0320*/  LEA.HI.X.SX32 R27, R27, R3.reuse, 0x1, P5 ;  /* 0x000000031b1b7211 */ /* 0x080fe200028f0eff */
[C---:B------:R-:W-:Y:S01]  /*0330*/  IMAD R61, R65.reuse, 0x26, RZ ;  /* 0x00000026413d7824 */ /* 0x040fe200078e02ff */
[CC--:B------:R-:W-:Y:S01]  /*0340*/  LEA R6, P5, R65.reuse, R2.reuse, 0x2 ;  /* 0x0000000241067211 */ /* 0x0c0fe200078a10ff */
[----:B------:R-:W-:Y:S01]  /*0350*/  IMAD R29, R65, 0xd, RZ ;  /* 0x0000000d411d7824 */ /* 0x000fe200078e02ff */
[-C--:B------:R-:W-:Y:S01]  /*0360*/  LEA.HI.X.SX32 R9, R5, R3.reuse, 0x1, P2 ;  /* 0x0000000305097211 */ /* 0x080fe200010f0eff */
[----:B------:R-:W-:Y:S01]  /*0370*/  IMAD R67, R65, 0x28, RZ ;  /* 0x0000002841437824 */ /* 0x000fe200078e02ff */
[-C--:B------:R-:W-:Y:S01]  /*0380*/  LEA.HI.X.SX32 R51, R51, R3.reuse, 0x1, P6 ;  /* 0x0000000333337211 */ /* 0x080fe200030f0eff */
[C---:B------:R-:W-:Y:S01]  /*0390*/  IMAD R77, R65.reuse, 0x32, RZ ;  /* 0x00000032414d7824 */ /* 0x040fe200078e02ff */
[C---:B------:R-:W-:Y:S01]  /*03a0*/  SHF.L.U32 R11, R65.reuse, 0x2, RZ ;  /* 0x00000002410b7819 */ /* 0x040fe200000006ff */
[C---:B------:R-:W-:Y:S01]  /*03b0*/  IMAD R69, R65.reuse, 0x2a, RZ ;  /* 0x0000002a41457824 */ /* 0x040fe200078e02ff */
[CC--:B------:R-:W-:Y:S01]  /*03c0*/  LEA R10, P6, R65.reuse, R2.reuse, 0x3 ;  /* 0x00000002410a7211 */ /* 0x0c0fe200078c18ff */
[C---:B------:R-:W-:Y:S01]  /*03d0*/  IMAD R79, R65.reuse, 0x34, RZ ;  /* 0x00000034414f7824 */ /* 0x040fe200078e02ff */
[C---:B------:R-:W-:Y:S01]  /*03e0*/  LEA.HI.X.SX32 R5, R65.reuse, R3, 0x1, P4 ;  /* 0x0000000341057211 */ /* 0x040fe200020f0eff */
[C---:B------:R-:W-:Y:S01]  /*03f0*/  IMAD R71, R65.reuse, 0x2c, RZ ;  /* 0x0000002c41477824 */ /* 0x040fe200078e02ff */
[C---:B------:R-:W-:Y:S01]  /*0400*/  LEA R13, R65.reuse, R65, 0x2 ;  /* 0x00000041410d7211 */ /* 0x040fe200078e10ff */
[----:B------:R-:W-:Y:S01]  /*0410*/  IMAD R41, R65, 0x13, RZ ;  /* 0x0000001341297824 */ /* 0x000fe200078e02ff */
[-C--:B------:R-:W-:Y:S01]  /*0420*/  IADD3 R12, P4, R23, R2.reuse, RZ ;  /* 0x00000002170c7210 */ /* 0x080fe20007f9e0ff */
[----:B------:R-:W-:Y:S01]  /*0430*/  IMAD R73, R65, 0x2e, RZ ;  /* 0x0000002e41497824 */ /* 0x000fe200078e02ff */
[----:B------:R-:W-:Y:S01]  /*0440*/  LEA.HI.X.SX32 R7, R7, R3, 0x1, P5 ;  /* 0x0000000307077211 */ /* 0x000fe200028f0eff */
[C---:B------:R-:W-:Y:S01]  /*0450*/  IMAD R53, R65.reuse, 0x19, RZ ;  /* 0x0000001941357824 */ /* 0x040fe200078e02ff */
[C---:B------:R-:W-:Y:S01]  /*0460*/  LEA R17, R65.reuse, -R65, 0x3 ;  /* 0x8000004141117211 */ /* 0x040fe200078e18ff */
[----:B------:R-:W-:Y:S01]  /*0470*/  IMAD R81, R65, 0x36, RZ ;  /* 0x0000003641517824 */ /* 0x000fe200078e02ff */
[-C--:B------:R-:W-:Y:S01]  /*0480*/  IADD3 R16, P5, R31, R2.reuse, RZ ;  /* 0x000000021f107210 */ /* 0x080fe20007fbe0ff */
[----:B------:R-:W-:Y:S01]  /*0490*/  IMAD R45, R65, 0x15, RZ ;  /* 0x00000015412d7824 */ /* 0x000fe200078e02ff */
[----:B------:R-:W-:Y:S01]  /*04a0*/  LEA.HI.X.SX32 R11, R11, R3, 0x1, P6 ;  /* 0x000000030b0b7211 */ /* 0x000fe200030f0eff */
        /* <DEDUP_REMOVED lines=10> */
[----:B------:R0:W3:Y:S01]  /*0550*/  LDG.E.U16 R64, desc[UR20][R2.64] ;  /* 0x0000001402407981 */ /* 0x0000e2000c1e1500 */
[----:B------:R-:W-:-:S02]  /*0560*/  IADD3 R24, P5, R47, R2, RZ ;  /* 0x000000022f187210 */ /* 0x000fc40007fbe0ff */
[----:B------:R-:W-:Y:S01]  /*0570*/  LEA R37, R65, R65, 0x4 ;  /* 0x0000004141257211 */ /* 0x000fe200078e20ff */
[----:B------:R-:W4:Y:S01]  /*0580*/  LDG.E.U16 R18, desc[UR20][R18.64] ;  /* 0x0000001412127981 */ /* 0x000f22000c1e1500 */
[-C--:B------:R-:W-:Y:S02]  /*0590*/  LEA.HI.X.SX32 R21, R21, R3.reuse, 0x1, P6 ;  /* 0x0000000315157211 */ /* 0x080fe400030f0eff */
[-C--:B------:R-:W-:Y:S01]  /*05a0*/  IADD3 R38, P0, R57, R2.reuse, RZ ;  /* 0x0000000239267210 */ /* 0x080fe20007f1e0ff */
[----:B------:R-:W-:Y:S01]  /*05b0*/  IMAD R57, R65, 0x1b, RZ ;  /* 0x0000001b41397824 */ /* 0x000fe200078e02ff */
[-C--:B------:R-:W-:Y:S01]  /*05c0*/  IADD3 R28, P6, R55, R2.reuse, RZ ;  /* 0x00000002371c7210 */ /* 0x080fe20007fde0ff */
[----:B------:R-:W5:Y:S01]  /*05d0*/  LDG.E.U16 R34, desc[UR20][R34.64] ;  /* 0x0000001422227981 */ /* 0x000f62000c1e1500 */
[-C--:B------:R-:W-:Y:S02]  /*05e0*/  LEA.HI.X.SX32 R23, R23, R3.reuse, 0x1, P4 ;  /* 0x0000000317177211 */ /* 0x080fe400020f0eff */
[----:B------:R-:W-:Y:S01]  /*05f0*/  IADD3 R30, P4, R59, R2, RZ ;  /* 0x000000023b1e7210 */ /* 0x000fe20007f9e0ff */
[----:B------:R-:W5:Y:S01]  /*0600*/  LDG.E.U16 R50, desc[UR20][R50.64] ;  /* 0x0000001432327981 */ /* 0x000f62000c1e1500 */
[----:B------:R-:W-:-:S02]  /*0610*/  LEA.HI.X.SX32 R25, R25, R3, 0x1, P5 ;  /* 0x0000000319197211 */ /* 0x000fc400028f0eff */
[----:B------:R-:W-:Y:S01]  /*0620*/  LEA R33, R65, -R65, 0x4 ;  /* 0x8000004141217211 */ /* 0x000fe200078e20ff */
[----:B------:R1:W5:Y:S01]  /*0630*/  LDG.E.U16 R4, desc[UR20][R4.64] ;  /* 0x0000001404047981 */ /* 0x000362000c1e1500 */
[-C--:B------:R-:W-:Y:S02]  /*0640*/  IADD3 R32, P5, R63, R2.reuse, RZ ;  /* 0x000000023f207210 */ /* 0x080fe40007fbe0ff */
[-C--:B------:R-:W-:Y:S01]  /*0650*/  IADD3 R40, P3, R61, R2.reuse, RZ ;  /* 0x000000023d287210 */ /* 0x080fe20007f7e0ff */
[----:B------:R-:W-:Y:S01]  /*0660*/  IMAD R61, R65, 0x1d, RZ ;  /* 0x0000001d413d7824 */ /* 0x000fe200078e02ff */
[-C--:B------:R-:W-:Y:S01]  /*0670*/  LEA.HI.X.SX32 R37, R37, R3.reuse, 0x1, P1 ;  /* 0x0000000325257211 */ /* 0x080fe200008f0eff */
[----:B------:R-:W5:Y:S01]  /*0680*/  LDG.E.U16 R20, desc[UR20][R20.64] ;  /* 0x0000001414147981 */ /* 0x000f62000c1e1500 */
[-C--:B------:R-:W-:Y:S02]  /*0690*/  IADD3 R42, P2, R67, R2.reuse, RZ ;  /* 0x00000002432a7210 */ /* 0x080fe40007f5e0ff */
[----:B------:R-:W-:Y:S01]  /*06a0*/  LEA.HI.X.SX32 R29, R29, R3, 0x1, P6 ;  /* 0x000000031d1d7211 */ /* 0x000fe200030f0eff */
[----:B------:R-:W5:Y:S01]  /*06b0*/  LDG.E.U16 R36, desc[UR20][R36.64] ;  /* 0x0000001424247981 */ /* 0x000f62000c1e1500 */
[----:B------:R-:W-:-:S02]  /*06c0*/  IADD3 R52, P1, R77, R2, RZ ;  /* 0x000000024d347210 */ /* 0x000fc40007f3e0ff */
[-C--:B------:R-:W-:Y:S01]  /*06d0*/  LEA.HI.X.SX32 R39, R39, R3.reuse, 0x1, P0 ;  /* 0x0000000327277211 */ /* 0x080fe200000f0eff */
[----:B------:R-:W5:Y:S01]  /*06e0*/  LDG.E.U16 R6, desc[UR20][R6.64] ;  /* 0x0000001406067981 */ /* 0x000f62000c1e1500 */
[-C--:B------:R-:W-:Y:S02]  /*06f0*/  IADD3 R44, P6, R69, R2.reuse, RZ ;  /* 0x00000002452c7210 */ /* 0x080fe40007fde0ff */
[-C--:B------:R-:W-:Y:S01]  /*0700*/  LEA.HI.X.SX32 R31, R31, R3.reuse, 0x1, P4 ;  /* 0x000000031f1f7211 */ /* 0x080fe200020f0eff */
[----:B------:R-:W5:Y:S01]  /*0710*/  LDG.E.U16 R22, desc[UR20][R22.64] ;  /* 0x0000001416167981 */ /* 0x000f62000c1e1500 */
[-C--:B------:R-:W-:Y:S02]  /*0720*/  IADD3 R54, P0, R79, R2.reuse, RZ ;  /* 0x000000024f367210 */ /* 0x080fe40007f1e0ff */
[----:B------:R-:W-:Y:S01]  /*0730*/  IADD3 R46, P4, R71, R2, RZ ;  /* 0x00000002472e7210 */ /* 0x000fe20007f9e0ff */
[----:B------:R-:W5:Y:S01]  /*0740*/  LDG.E.U16 R38, desc[UR20][R38.64] ;  /* 0x0000001426267981 */ /* 0x000f62000c1e1500 */
[----:B------:R-:W-:-:S02]  /*0750*/  LEA.HI.X.SX32 R33, R33, R3, 0x1, P5 ;  /* 0x0000000321217211 */ /* 0x000fc400028f0eff */
[-C--:B------:R-:W-:Y:S01]  /*0760*/  IADD3 R48, P5, R73, R2.reuse, RZ ;  /* 0x0000000249307210 */ /* 0x080fe20007fbe0ff */
[----:B------:R-:W5:Y:S01]  /*0770*/  LDG.E.U16 R8, desc[UR20][R8.64] ;  /* 0x0000001408087981 */ /* 0x000f62000c1e1500 */
[-C--:B------:R-:W-:Y:S02]  /*0780*/  LEA.HI.X.SX32 R41, R41, R3.reuse, 0x1, P3 ;  /* 0x0000000329297211 */ /* 0x080fe400018f0eff */
[-C--:B------:R-:W-:Y:S01]  /*0790*/  IADD3 R56, P3, R81, R2.reuse, RZ ;  /* 0x0000000251387210 */ /* 0x080fe20007f7e0ff */
[----:B------:R-:W5:Y:S01]  /*07a0*/  LDG.E.U16 R24, desc[UR20][R24.64] ;  /* 0x0000001418187981 */ /* 0x000f62000c1e1500 */
[-C--:B------:R-:W-:Y:S02]  /*07b0*/  LEA.HI.X.SX32 R43, R43, R3.reuse, 0x1, P2 ;  /* 0x000000032b2b7211 */ /* 0x080fe400010f0eff */
[----:B------:R-:W-:Y:S01]  /*07c0*/  LEA.HI.X.SX32 R53, R53, R3, 0x1, P1 ;  /* 0x0000000335357211 */ /* 0x000fe200008f0eff */
[----:B------:R-:W5:Y:S01]  /*07d0*/  LDG.E.U16 R40, desc[UR20][R40.64] ;  /* 0x0000001428287981 */ /* 0x000f62000c1e1500 */
[----:B------:R-:W-:-:S02]  /*07e0*/  IADD3 R58, P2, R83, R2, RZ ;  /* 0x00000002533a7210 */ /* 0x000fc40007f5e0ff */
[-C--:B------:R-:W-:Y:S01]  /*07f0*/  LEA.HI.X.SX32 R45, R45, R3.reuse, 0x1, P6 ;  /* 0x000000032d2d7211 */ /* 0x080fe200030f0eff */
[----:B------:R-:W5:Y:S01]  /*0800*/  LDG.E.U16 R52, desc[UR20][R52.64] ;  /* 0x0000001434347981 */ /* 0x000f62000c1e1500 */
[-C--:B------:R-:W-:Y:S02]  /*0810*/  LEA.HI.X.SX32 R55, R55, R3.reuse, 0x1, P0 ;  /* 0x0000000337377211 */ /* 0x080fe400000f0eff */
[-C--:B------:R-:W-:Y:S01]  /*0820*/  IADD3 R60, P6, R85, R2.reuse, RZ ;  /* 0x00000002553c7210 */ /* 0x080fe20007fde0ff */
[----:B------:R-:W5:Y:S01]  /*0830*/  LDG.E.U16 R26, desc[UR20][R26.64] ;  /* 0x000000141a1a7981 */ /* 0x000f62000c1e1500 */
[-C--:B------:R-:W-:Y:S02]  /*0840*/  LEA.HI.X.SX32 R47, R47, R3.reuse, 0x1, P4 ;  /* 0x000000032f2f7211 */ /* 0x080fe400020f0eff */
[----:B------:R-:W-:Y:S01]  /*0850*/  IADD3 R62, P4, R87, R2, RZ ;  /* 0x00000002573e7210 */ /* 0x000fe20007f9e0ff */
[----:B------:R-:W5:Y:S01]  /*0860*/  LDG.E.U16 R54, desc[UR20][R54.64] ;  /* 0x0000001436367981 */ /* 0x000f62000c1e1500 */
[----:B------:R-:W-:-:S02]  /*0870*/  LEA.HI.X.SX32 R49, R49, R3, 0x1, P5 ;  /* 0x0000000331317211 */ /* 0x000fc400028f0eff */
[----:B0-----:R-:W-:Y:S01]  /*0880*/  IADD3 R2, P5, R89, R2, RZ ;  /* 0x0000000259027210 */ /* 0x001fe20007fbe0ff */
[----:B------:R-:W5:Y:S01]  /*0890*/  LDG.E.U16 R10, desc[UR20][R10.64] ;  /* 0x000000140a0a7981 */ /* 0x000f62000c1e1500 */
[----:B------:R-:W-:Y:S02]  /*08a0*/  LEA R65, R65, -R65, 0x5 ;  /* 0x8000004141417211 */ /* 0x000fe400078e28ff */
[-C--:B------:R-:W-:Y:S01]  /*08b0*/  LEA.HI.X.SX32 R57, R57, R3.reuse, 0x1, P3 ;  /* 0x0000000339397211 */ /* 0x080fe200018f0eff */
[----:B------:R-:W5:Y:S01]  /*08c0*/  LDG.E.U16 R42, desc[UR20][R42.64] ;  /* 0x000000142a2a7981 */ /* 0x000f62000c1e1500 */
[-C--:B------:R-:W-:Y:S02]  /*08d0*/  LEA.HI.X.SX32 R59, R59, R3.reuse, 0x1, P2 ;  /* 0x000000033b3b7211 */ /* 0x080fe400010f0eff */
[-C--:B------:R-:W-:Y:S01]  /*08e0*/  LEA.HI.X.SX32 R61, R61, R3.reuse, 0x1, P6 ;  /* 0x000000033d3d7211 */ /* 0x080fe200030f0eff */
[----:B------:R-:W5:Y:S01]  /*08f0*/  LDG.E.U16 R56, desc[UR20][R56.64] ;  /* 0x0000001438387981 */ /* 0x000f62000c1e1500 */
[----:B------:R-:W-:-:S02]  /*0900*/  LEA.HI.X.SX32 R63, R63, R3, 0x1, P4 ;  /* 0x000000033f3f7211 */ /* 0x000fc400020f0eff */
[----:B------:R-:W-:Y:S01]  /*0910*/  LEA.HI.X.SX32 R3, R65, R3, 0x1, P5 ;  /* 0x0000000341037211 */ /* 0x000fe200028f0eff */
[----:B------:R-:W5:Y:S04]  /*0920*/  LDG.E.U16 R58, desc[UR20][R58.64] ;  /* 0x000000143a3a7981 */ /* 0x000f68000c1e1500 */
        /* <DEDUP_REMOVED lines=8> */
[----:B------:R0:W5:Y:S04]  /*09b0*/  LDG.E.U16 R65, desc[UR20][R16.64] ;  /* 0x0000001410417981 */ /* 0x000168000c1e1500 */
[----:B------:R-:W5:Y:S04]  /*09c0*/  LDG.E.U16 R32, desc[UR20][R32.64] ;  /* 0x0000001420207981 */ /* 0x000f68000c1e1500 */
[----:B------:R-:W5:Y:S04]  /*09d0*/  LDG.E.U16 R48, desc[UR20][R48.64] ;  /* 0x0000001430307981 */ /* 0x000f68000c1e1500 */
[----:B------:R2:W5:Y:S01]  /*09e0*/  LDG.E.U16 R2, desc[UR20][R2.64] ;  /* 0x0000001402027981 */ /* 0x000562000c1e1500 */
[----:B------:R-:W2:Y:S01]  /*09f0*/  S2UR UR4, SR_CgaCtaId ;  /* 0x00000000000479c3 */ /* 0x000ea20000008800 */
[C---:B-1----:R-:W-:Y:S01]  /*0a00*/  SHF.L.U32 R5, R66.reuse, 0x1, RZ ;  /* 0x0000000142057819 */ /* 0x042fe200000006ff */
[----:B------:R-:W-:Y:S01]  /*0a10*/  UMOV UR17, 0x400 ;  /* 0x0000040000117882 */ /* 0x000fe20000000000 */
[----:B0-----:R-:W-:-:S02]  /*0a20*/  LOP3.LUT R16, R66, 0x40, RZ, 0xc0, !PT ;  /* 0x0000004042107812 */ /* 0x001fc400078ec0ff */
[----:B------:R-:W-:-:S04]  /*0a30*/  LOP3.LUT R5, R5, 0x7e, RZ, 0xc0, !PT ;  /* 0x0000007e05057812 */ /* 0x000fc800078ec0ff */
[----:B------:R-:W-:Y:S02]  /*0a40*/  LEA R5, R16, R5, 0x6 ;  /* 0x0000000510057211 */ /* 0x000fe400078e30ff */
[----:B--2---:R-:W-:Y:S02]  /*0a50*/  ISETP.GE.AND P0, PT, R184, 0x1, PT ;  /* 0x00000001b800780c */ /* 0x004fe40003f06270 */
[C---:B------:R-:W-:Y:S02]  /*0a60*/  LOP3.LUT R7, R5.reuse, 0x10, RZ, 0x3c, !PT ;  /* 0x0000001005077812 */ /* 0x040fe400078e3cff */
[C---:B------:R-:W-:Y:S01]  /*0a70*/  LOP3.LUT R3, R5.reuse, 0x20, RZ, 0x3c, !PT ;  /* 0x0000002005037812 */ /* 0x040fe200078e3cff */
[----:B------:R-:W-:Y:S01]  /*0a80*/  ULEA UR17, UR4, UR17, 0x18 ;  /* 0x0000001104117291 */ /* 0x000fe2000f8ec03f */
[C---:B------:R-:W-:Y:S02]  /*0a90*/  LOP3.LUT R9, R5.reuse, 0x30, RZ, 0x3c, !PT ;  /* 0x0000003005097812 */ /* 0x040fe400078e3cff */
[----:B------:R-:W-:-:S02]  /*0aa0*/  LOP3.LUT R11, R5, 0x40, RZ, 0x3c, !PT ;  /* 0x00000040050b7812 */ /* 0x000fc400078e3cff */
[----:B------:R-:W-:Y:S02]  /*0ab0*/  CS2R R168, SRZ ;  /* 0x0000000000a87805 */ /* 0x000fe4000001ff00 */
[----:B------:R-:W-:Y:S02]  /*0ac0*/  MOV R16, 0xff800000 ;  /* 0xff80000000107802 */ /* 0x000fe40000000f00 */
[----:B------:R-:W-:Y:S02]  /*0ad0*/  CS2R R170, SRZ ;  /* 0x0000000000aa7805 */ /* 0x000fe4000001ff00 */
[----:B------:R-:W-:Y:S02]  /*0ae0*/  MOV R17, 0xff800000 ;  /* 0xff80000000117802 */ /* 0x000fe40000000f00 */
[----:B------:R-:W-:Y:S02]  /*0af0*/  CS2R R172, SRZ ;  /* 0x0000000000ac7805 */ /* 0x000fe4000001ff00 */
[----:B------:R-:W-:-:S02]  /*0b00*/  MOV R107, 0xff800000 ;  /* 0xff800000006b7802 */ /* 0x000fc40000000f00 */
[----:B------:R-:W-:Y:S02]  /*0b10*/  CS2R R174, SRZ ;  /* 0x0000000000ae7805 */ /* 0x000fe4000001ff00 */
[----:B------:R-:W-:Y:S02]  /*0b20*/  MOV R134, 0xff800000 ;  /* 0xff80000000867802 */ /* 0x000fe40000000f00 */
[----:B------:R-:W-:Y:S02]  /*0b30*/  CS2R R176, SRZ ;  /* 0x0000000000b07805 */ /* 0x000fe4000001ff00 */
[----:B------:R-:W-:Y:S02]  /*0b40*/  CS2R R178, SRZ ;  /* 0x0000000000b27805 */ /* 0x000fe4000001ff00 */
[----:B------:R-:W-:Y:S02]  /*0b50*/  CS2R R180, SRZ ;  /* 0x0000000000b47805 */ /* 0x000fe4000001ff00 */
[----:B------:R-:W-:-:S02]  /*0b60*/  CS2R R182, SRZ ;  /* 0x0000000000b67805 */ /* 0x000fc4000001ff00 */
[----:B------:R-:W-:Y:S02]  /*0b70*/  CS2R R152, SRZ ;  /* 0x0000000000987805 */ /* 0x000fe4000001ff00 */
[----:B------:R-:W-:Y:S02]  /*0b80*/  CS2R R154, SRZ ;  /* 0x00000000009a7805 */ /* 0x000fe4000001ff00 */
[----:B------:R-:W-:Y:S02]  /*0b90*/  CS2R R156, SRZ ;  /* 0x00000000009c7805 */ /* 0x000fe4000001ff00 */
[----:B------:R-:W-:Y:S02]  /*0ba0*/  CS2R R158, SRZ ;  /* 0x00000000009e7805 */ /* 0x000fe4000001ff00 */
[----:B------:R-:W-:Y:S02]  /*0bb0*/  CS2R R160, SRZ ;  /* 0x0000000000a07805 */ /* 0x000fe4000001ff00 */
[----:B------:R-:W-:-:S02]  /*0bc0*/  CS2R R162, SRZ ;  /* 0x0000000000a27805 */ /* 0x000fc4000001ff00 */
[----:B------:R-:W-:Y:S02]  /*0bd0*/  CS2R R164, SRZ ;  /* 0x0000000000a47805 */ /* 0x000fe4000001ff00 */
[----:B------:R-:W-:Y:S01]  /*0be0*/  CS2R R166, SRZ ;  /* 0x0000000000a67805 */ /* 0x000fe2000001ff00 */
[----:B---3--:R-:W-:Y:S04]  /*0bf0*/  STS.U16 [R5+UR17], R64 ;  /* 0x0000004005007988 */ /* 0x008fe80008000411 */
[----:B----4-:R-:W-:Y:S04]  /*0c00*/  STS.U16 [R5+UR17+0x400], R18 ;  /* 0x0004001205007988 */ /* 0x010fe80008000411 */
[----:B-----5:R-:W-:Y:S04]  /*0c10*/  STS.U16 [R5+UR17+0x800], R34 ;  /* 0x0008002205007988 */ /* 0x020fe80008000411 */
[----:B------:R-:W-:Y:S04]  /*0c20*/  STS.U16 [R5+UR17+0xc00], R50 ;  /* 0x000c003205007988 */ /* 0x000fe80008000411 */
[----:B------:R-:W-:Y:S04]  /*0c30*/  STS.U16 [R7+UR17+0x80], R4 ;  /* 0x0000800407007988 */ /* 0x000fe80008000411 */
[----:B------:R-:W-:Y:S04]  /*0c40*/  STS.U16 [R7+UR17+0x480], R20 ;  /* 0x0004801407007988 */ /* 0x000fe80008000411 */
[----:B------:R-:W-:Y:S04]  /*0c50*/  STS.U16 [R7+UR17+0x880], R36 ;  /* 0x0008802407007988 */ /* 0x000fe80008000411 */
[----:B------:R0:W-:Y:S04]  /*0c60*/  STS.U16 [R7+UR17+0xc80], R52 ;  /* 0x000c803407007988 */ /* 0x0001e80008000411 */
[----:B------:R-:W-:Y:S04]  /*0c70*/  STS.U16 [R3+UR17+0x100], R6 ;  /* 0x0001000603007988 */ /* 0x000fe80008000411 */
[----:B------:R-:W-:Y:S01]  /*0c80*/  STS.U16 [R3+UR17+0x500], R22 ;  /* 0x0005001603007988 */ /* 0x000fe20008000411 */
[----:B0-----:R-:W-:-:S03]  /*0c90*/  LOP3.LUT R7, R5, 0x50, RZ, 0x3c, !PT ;  /* 0x0000005005077812 */ /* 0x001fc600078e3cff */
[----:B------:R-:W-:Y:S04]  /*0ca0*/  STS.U16 [R3+UR17+0x900], R38 ;  /* 0x0009002603007988 */ /* 0x000fe80008000411 */
[----:B------:R0:W-:Y:S04]  /*0cb0*/  STS.U16 [R3+UR17+0xd00], R54 ;  /* 0x000d003603007988 */ /* 0x0001e80008000411 */
[----:B------:R-:W-:Y:S04]  /*0cc0*/  STS.U16 [R9+UR17+0x180], R8 ;  /* 0x0001800809007988 */ /* 0x000fe80008000411 */
[----:B------:R-:W-:Y:S01]  /*0cd0*/  STS.U16 [R9+UR17+0x580], R24 ;  /* 0x0005801809007988 */ /* 0x000fe20008000411 */
[----:B0-----:R-:W-:-:S02]  /*0ce0*/  LOP3.LUT R3, R5, 0x60, RZ, 0x3c, !PT ;  /* 0x0000006005037812 */ /* 0x001fc400078e3cff */
[----:B------:R-:W-:Y:S01]  /*0cf0*/  LOP3.LUT R5, R5, 0x70, RZ, 0x3c, !PT ;  /* 0x0000007005057812 */ /* 0x000fe200078e3cff */
[----:B------:R-:W-:Y:S04]  /*0d00*/  STS.U16 [R9+UR17+0x980], R40 ;  /* 0x0009802809007988 */ /* 0x000fe80008000411 */
[----:B------:R0:W-:Y:S04]  /*0d10*/  STS.U16 [R9+UR17+0xd80], R56 ;  /* 0x000d803809007988 */ /* 0x0001e80008000411 */
[----:B------:R-:W-:Y:S04]  /*0d20*/  STS.U16 [R11+UR17+0x200], R10 ;  /* 0x0002000a0b007988 */ /* 0x000fe80008000411 */
[----:B------:R-:W-:Y:S04]  /*0d30*/  STS.U16 [R11+UR17+0x600], R26 ;  /* 0x0006001a0b007988 */ /* 0x000fe80008000411 */
[----:B------:R-:W-:Y:S04]  /*0d40*/  STS.U16 [R11+UR17+0xa00], R42 ;  /* 0x000a002a0b007988 */ /* 0x000fe80008000411 */
[----:B------:R-:W-:Y:S04]  /*0d50*/  STS.U16 [R11+UR17+0xe00], R58 ;  /* 0x000e003a0b007988 */ /* 0x000fe80008000411 */
[----:B------:R-:W-:Y:S04]  /*0d60*/  STS.U16 [R7+UR17+0x280], R12 ;  /* 0x0002800c07007988 */ /* 0x000fe80008000411 */
[----:B------:R-:W-:Y:S04]  /*0d70*/  STS.U16 [R7+UR17+0x680], R28 ;  /* 0x0006801c07007988 */ /* 0x000fe80008000411 */
[----:B------:R-:W-:Y:S04]  /*0d80*/  STS.U16 [R7+UR17+0xa80], R44 ;  /* 0x000a802c07007988 */ /* 0x000fe80008000411 */
[----:B------:R1:W-:Y:S04]  /*0d90*/  STS.U16 [R7+UR17+0xe80], R60 ;  /* 0x000e803c07007988 */ /* 0x0003e80008000411 */
[----:B------:R2:W-:Y:S04]  /*0da0*/  STS.U16 [R3+UR17+0x300], R14 ;  /* 0x0003000e03007988 */ /* 0x0005e80008000411 */
[----:B------:R2:W-:Y:S04]  /*0db0*/  STS.U16 [R3+UR17+0x700], R30 ;  /* 0x0007001e03007988 */ /* 0x0005e80008000411 */
[----:B------:R2:W-:Y:S04]  /*0dc0*/  STS.U16 [R3+UR17+0xb00], R46 ;  /* 0x000b002e03007988 */ /* 0x0005e80008000411 */
[----:B------:R2:W-:Y:S01]  /*0dd0*/  STS.U16 [R3+UR17+0xf00], R62 ;  /* 0x000f003e03007988 */ /* 0x0005e20008000411 */
[----:B0-----:R-:W-:-:S03]  /*0de0*/  MOV R9, 0x3f800000 ;  /* 0x3f80000000097802 */ /* 0x001fc60000000f00 */
[----:B------:R2:W-:Y:S01]  /*0df0*/  STS.U16 [R5+UR17+0x380], R65 ;  /* 0x0003804105007988 */ /* 0x0005e20008000411 */
[----:B------:R-:W-:-:S03]  /*0e00*/  MOV R8, 0x3f800000 ;  /* 0x3f80000000087802 */ /* 0x000fc60000000f00 */
[----:B------:R2:W-:Y:S01]  /*0e10*/  STS.U16 [R5+UR17+0x780], R32 ;  /* 0x0007802005007988 */ /* 0x0005e20008000411 */
[----:B-1----:R-:W-:-:S03]  /*0e20*/  MOV R7, 0x3f800000 ;  /* 0x3f80000000077802 */ /* 0x002fc60000000f00 */
[----:B------:R2:W-:Y:S01]  /*0e30*/  STS.U16 [R5+UR17+0xb80], R48 ;  /* 0x000b803005007988 */ /* 0x0005e20008000411 */
[----:B------:R-:W-:-:S03]  /*0e40*/  MOV R6, 0x3f800000 ;  /* 0x3f80000000067802 */ /* 0x000fc60000000f00 */
[----:B------:R2:W-:Y:S01]  /*0e50*/  STS.U16 [R5+UR17+0xf80], R2 ;  /* 0x000f800205007988 */ /* 0x0005e20008000411 */
[----:B------:R-:W-:Y:S05]  /*0e60*/  @!P0 BRA `(.L_x_0) ;  /* 0x0000006000b08947 */ /* 0x000fea0003800000 */
[----:B------:R-:W0:Y:S01]  /*0e70*/  LDC.64 R6, c[0x0][0x260] ;  /* 0x00009800ff067b82 */ /* 0x000e220000000a00 */
[----:B--2---:R-:W-:Y:S01]  /*0e80*/  SHF.R.U32.HI R2, RZ, 0x5, R66 ;  /* 0x00000005ff027819 */ /* 0x004fe20000011642 */
[----:B------:R-:W-:Y:S01]  /*0e90*/  ULDC UR4, c[0x0][0x258] ;  /* 0x0000960000047ab9 */ /* 0x000fe20000000800 */
[----:B------:R-:W-:Y:S01]  /*0ea0*/  ULDC.64 UR6, c[0x0][0x220] ;  /* 0x0000880000067ab9 */ /* 0x000fe20000000a00 */
[----:B------:R-:W-:Y:S01]  /*0eb0*/  USHF.R.U32.HI UR12, URZ, 0x4, UR17 ;  /* 0x000000043f0c7899 */ /* 0x000fe20008011611 */
[----:B------:R-:W-:Y:S01]  /*0ec0*/  SGXT.U32 R2, R2, 0x2 ;  /* 0x000000020202781a */ /* 0x000fe20000000000 */
[----:B------:R-:W-:Y:S01]  /*0ed0*/  UMOV UR10, 0xfffffffe ;  /* 0xfffffffe000a7882 */ /* 0x000fe20000000000 */
[----:B------:R-:W-:Y:S01]  /*0ee0*/  UMOV UR11, 0x7fffffdf ;  /* 0x7fffffdf000b7882 */ /* 0x000fe20000000000 */
[----:B------:R-:W1:Y:S01]  /*0ef0*/  LDC.64 R188, c[0x0][0x250] ;  /* 0x00009400ffbc7b82 */ /* 0x000e620000000a00 */
[----:B------:R-:W-:Y:S01]  /*0f00*/  USGXT.U32 UR12, UR12, 0xe ;  /* 0x0000000e0c0c789a */ /* 0x000fe20008000000 */
[----:B------:R-:W-:-:S02]  /*0f10*/  CS2R R168, SRZ ;  /* 0x0000000000a87805 */ /* 0x000fc4000001ff00 */
[----:B------:R-:W-:Y:S02]  /*0f20*/  CS2R R170, SRZ ;  /* 0x0000000000aa7805 */ /* 0x000fe4000001ff00 */
[----:B------:R-:W-:Y:S01]  /*0f30*/  CS2R R172, SRZ ;  /* 0x0000000000ac7805 */ /* 0x000fe2000001ff00 */
[----:B------:R-:W-:Y:S01]  /*0f40*/  UIADD3 UR8, UP0, UR12, 0x80, URZ ;  /* 0x000000800c087890 */ /* 0x000fe2000ff1e03f */
[----:B------:R-:W-:Y:S02]  /*0f50*/  CS2R R174, SRZ ;  /* 0x0000000000ae7805 */ /* 0x000fe4000001ff00 */
[----:B------:R-:W-:Y:S01]  /*0f60*/  CS2R R176, SRZ ;  /* 0x0000000000b07805 */ /* 0x000fe2000001ff00 */
[----:B------:R-:W2:Y:S01]  /*0f70*/  LDC R73, c[0x0][0x268] ;  /* 0x00009a00ff497b82 */ /* 0x000ea20000000800 */
[----:B------:R-:W-:Y:S02]  /*0f80*/  CS2R R178, SRZ ;  /* 0x0000000000b27805 */ /* 0x000fe4000001ff00 */
[----:B------:R-:W-:-:S02]  /*0f90*/  CS2R R180, SRZ ;  /* 0x0000000000b47805 */ /* 0x000fc4000001ff00 */
[----:B------:R-:W-:Y:S02]  /*0fa0*/  CS2R R182, SRZ ;  /* 0x0000000000b67805 */ /* 0x000fe4000001ff00 */
[----:B------:R-:W-:Y:S02]  /*0fb0*/  CS2R R152, SRZ ;  /* 0x0000000000987805 */ /* 0x000fe4000001ff00 */
[----:B------:R-:W-:Y:S02]  /*0fc0*/  CS2R R154, SRZ ;  /* 0x00000000009a7805 */ /* 0x000fe4000001ff00 */
[----:B------:R-:W-:Y:S02]  /*0fd0*/  CS2R R156, SRZ ;  /* 0x00000000009c7805 */ /* 0x000fe4000001ff00 */
[----:B------:R-:W-:Y:S02]  /*0fe0*/  CS2R R158, SRZ ;  /* 0x00000000009e7805 */ /* 0x000fe4000001ff00 */
[----:B0-----:R-:W-:Y:S01]  /*0ff0*/  MOV R3, R7 ;  /* 0x0000000700037202 */ /* 0x001fe20000000f00 */
[----:B------:R0:W-:Y:S01]  /*1000*/  STL [R1+0x170], R7 ;  /* 0x0001700701007387 */ /* 0x0001e20000100800 */
[----:B------:R-:W-:-:S02]  /*1010*/  MOV R5, R6 ;  /* 0x0000000600057202 */ /* 0x000fc40000000f00 */
[----:B------:R-:W-:Y:S02]  /*1020*/  CS2R R160, SRZ ;  /* 0x0000000000a07805 */ /* 0x000fe4000001ff00 */
[----:B------:R-:W-:Y:S01]  /*1030*/  CS2R R162, SRZ ;  /* 0x0000000000a27805 */ /* 0x000fe2000001ff00 */
[----:B------:R-:W-:Y:S01]  /*1040*/  IMAD R9, R0, R3, RZ ;  /* 0x0000000300097224 */ /* 0x000fe200078e02ff */
[----:B------:R-:W-:Y:S02]  /*1050*/  LOP3.LUT R0, R66, 0x1f, RZ, 0xc0, !PT ;  /* 0x0000001f42007812 */ /* 0x000fe400078ec0ff */
[----:B------:R-:W-:Y:S01]  /*1060*/  CS2R R164, SRZ ;  /* 0x0000000000a47805 */ /* 0x000fe2000001ff00 */
[----:B-1----:R-:W-:Y:S01]  /*1070*/  IMAD R4, R2, R189, RZ ;  /* 0x000000bd02047224 */ /* 0x002fe200078e02ff */
[----:B------:R-:W-:Y:S01]  /*1080*/  CS2R R166, SRZ ;  /* 0x0000000000a67805 */ /* 0x000fe2000001ff00 */
[----:B------:R-:W-:Y:S01]  /*1090*/  IMAD R188, R188, UR16, RZ ;  /* 0x00000010bcbc7c24 */ /* 0x000fe2000f8e02ff */
[----:B------:R-:W-:Y:S01]  /*10a0*/  SHF.L.U32 R215, R9, 0x1, RZ ;  /* 0x0000000109d77819 */ /* 0x000fe200000006ff */
[----:B------:R-:W-:Y:S01]  /*10b0*/  IMAD R0, R0, UR4, RZ ;  /* 0x0000000400007c24 */ /* 0x000fe2000f8e02ff */
[----:B------:R-:W-:Y:S01]  /*10c0*/  LEA R6, R189, R4, 0x2 ;  /* 0x00000004bd067211 */ /* 0x000fe200078e10ff */
[----:B------:R-:W-:Y:S01]  /*10d0*/  IMAD R2, R5, UR16, RZ ;  /* 0x0000001005027c24 */ /* 0x000fe2000f8e02ff */
[----:B------:R-:W-:Y:S01]  /*10e0*/  ULDC.64 UR4, c[0x0][0x218] ;  /* 0x0000860000047ab9 */ /* 0x000fe20000000a00 */
[C---:B------:R-:W-:Y:S01]  /*10f0*/  IMAD.HI R5, R0.reuse, 0x2, RZ ;  /* 0x0000000200057827 */ /* 0x040fe200078e02ff */
[C---:B------:R-:W-:Y:S01]  /*1100*/  LEA R8, R189.reuse, R6, 0x2 ;  /* 0x00000006bd087211 */ /* 0x040fe200078e10ff */
[----:B------:R-:W-:Y:S01]  /*1110*/  UMOV UR15, 0x80000020 ;  /* 0x80000020000f7882 */ /* 0x000fe20000000000 */
[----:B------:R-:W-:Y:S01]  /*1120*/  SHF.L.U32 R3, R0, 0x1, RZ ;  /* 0x0000000100037819 */ /* 0x000fe200000006ff */
[----:B0-----:R-:W-:Y:S01]  /*1130*/  IMAD.HI R7, R2, 0x2, RZ ;  /* 0x0000000202077827 */ /* 0x001fe200078e02ff */
[----:B------:R-:W-:-:S02]  /*1140*/  LEA R10, R189, R8, 0x2 ;  /* 0x00000008bd0a7211 */ /* 0x000fc400078e10ff */
[C---:B------:R-:W-:Y:S01]  /*1150*/  SHF.L.U32 R0, R188.reuse, 0x1, RZ ;  /* 0x00000001bc007819 */ /* 0x040fe200000006ff */
[----:B------:R-:W-:Y:S01]  /*1160*/  IMAD.HI R188, R188, 0x2, RZ ;  /* 0x00000002bcbc7827 */ /* 0x000fe200078e02ff */
[----:B------:R-:W-:Y:S02]  /*1170*/  LEA R12, R189, R10, 0x2 ;  /* 0x0000000abd0c7211 */ /* 0x000fe400078e10ff */
[----:B------:R-:W-:Y:S01]  /*1180*/  IADD3 R3, P0, P1, R3, UR4, R0 ;  /* 0x0000000403037c10 */ /* 0x000fe2000f91e000 */
[----:B------:R-:W-:Y:S01]  /*1190*/  IMAD.HI R24, R9, 0x2, RZ ;  /* 0x0000000209187827 */ /* 0x000fe200078e02ff */
[----:B------:R-:W-:Y:S01]  /*11a0*/  LEA R14, R189, R12, 0x2 ;  /* 0x0000000cbd0e7211 */ /* 0x000fe200078e10ff */
[----:B------:R-:W-:Y:S01]  /*11b0*/  UMOV UR4, URZ ;  /* 0x0000003f00047c82 */ /* 0x000fe20008000000 */
[----:B------:R-:W-:Y:S01]  /*11c0*/  IADD3.X R5, R5, UR5, R188, P0, P1 ;  /* 0x0000000505057c10 */ /* 0x000fe200087e24bc */
[C---:B--2---:R-:W-:Y:S01]  /*11d0*/  IMAD R45, R73.reuse, 0x12, RZ ;  /* 0x00000012492d7824 */ /* 0x044fe200078e02ff */
[----:B------:R-:W-:Y:S01]  /*11e0*/  LEA R184, P0, R4, R3, 0x1 ;  /* 0x0000000304b87211 */ /* 0x000fe200078008ff */
[C---:B------:R-:W-:Y:S01]  /*11f0*/  IMAD R245, R73.reuse, 0x24, RZ ;  /* 0x0000002449f57824 */ /* 0x040fe200078e02ff */
[----:B------:R-:W-:Y:S01]  /*1200*/  SHF.L.U32 R214, R2, 0x1, RZ ;  /* 0x0000000102d67819 */ /* 0x000fe200000006ff */
[----:B------:R-:W-:Y:S01]  /*1210*/  IMAD R49, R73, 0x14, RZ ;  /* 0x0000001449317824 */ /* 0x000fe200078e02ff */
[----:B------:R-:W-:Y:S01]  /*1220*/  LEA R16, R189, R14, 0x2 ;  /* 0x0000000ebd107211 */ /* 0x000fe200078e10ff */
[C---:B------:R-:W-:Y:S01]  /*1230*/  IMAD R29, R73.reuse, 0xa, RZ ;  /* 0x0000000a491d7824 */ /* 0x040fe200078e02ff */
[----:B------:R-:W-:Y:S01]  /*1240*/  LEA.HI.X.SX32 R185, R4, R5, 0x1, P0 ;  /* 0x0000000504b97211 */ /* 0x000fe200000f0eff */
[----:B------:R-:W-:Y:S01]  /*1250*/  IMAD R247, R73, 0x22, RZ ;  /* 0x0000002249f77824 */ /* 0x000fe200078e02ff */
[----:B------:R-:W-:Y:S01]  /*1260*/  IADD3 R214, P2, P3, R215, UR6, R214 ;  /* 0x00000006d7d67c10 */ /* 0x000fe2000fb5e0d6 */
[----:B------:R-:W-:Y:S01]  /*1270*/  IMAD R53, R73, 0x16, RZ ;  /* 0x0000001649357824 */ /* 0x000fe200078e02ff */
[----:B------:R-:W-:Y:S01]  /*1280*/  LEA R18, R189, R16, 0x2 ;  /* 0x00000010bd127211 */ /* 0x000fe200078e10ff */
[----:B------:R0:W-:Y:S01]  /*1290*/  STL.64 [R1+0x168], R184 ;  /* 0x000168b801007387 */ /* 0x0001e20000100a00 */
[-C--:B------:R-:W-:Y:S01]  /*12a0*/  LEA R190, P1, R6, R3.reuse, 0x1 ;  /* 0x0000000306be7211 */ /* 0x080fe200078208ff */
[C---:B------:R-:W-:Y:S01]  /*12b0*/  IMAD R31, R73.reuse, 0xb, RZ ;  /* 0x0000000b491f7824 */ /* 0x040fe200078e02ff */
[----:B------:R-:W-:Y:S01]  /*12c0*/  IADD3.X R215, R24, UR7, R7, P2, P3 ;  /* 0x0000000718d77c10 */ /* 0x000fe200097e6407 */
[C---:B------:R-:W-:Y:S01]  /*12d0*/  IMAD R207, R73.reuse, 0x2e, RZ ;  /* 0x0000002e49cf7824 */ /* 0x040fe200078e02ff */
[----:B------:R-:W-:Y:S01]  /*12e0*/  LEA R186, P0, R8, R3, 0x1 ;  /* 0x0000000308ba7211 */ /* 0x000fe200078008ff */
[----:B------:R-:W-:Y:S01]  /*12f0*/  IMAD R209, R73, 0x2c, RZ ;  /* 0x0000002c49d17824 */ /* 0x000fe200078e02ff */
[----:B------:R-:W-:Y:S01]  /*1300*/  LEA R20, R189, R18, 0x2 ;  /* 0x00000012bd147211 */ /* 0x000fe200078e10ff */
[C---:B------:R-:W-:Y:S01]  /*1310*/  IMAD R55, R73.reuse, 0x17, RZ ;  /* 0x0000001749377824 */ /* 0x040fe200078e02ff */
[-C--:B------:R-:W-:Y:S01]  /*1320*/  LEA.HI.X.SX32 R191, R6, R5.reuse, 0x1, P1 ;  /* 0x0000000506bf7211 */ /* 0x080fe200008f0eff */
[C---:B------:R-:W-:Y:S01]  /*1330*/  IMAD R57, R73.reuse, 0x18, RZ ;  /* 0x0000001849397824 */ /* 0x040fe200078e02ff */
[----:B------:R-:W-:Y:S01]  /*1340*/  LEA.HI.X.SX32 R187, R8, R5, 0x1, P0 ;  /* 0x0000000508bb7211 */ /* 0x000fe200000f0eff */
[----:B------:R-:W-:Y:S01]  /*1350*/  IMAD R33, R73, 0xc, RZ ;  /* 0x0000000c49217824 */ /* 0x000fe200078e02ff */
[C---:B0-----:R-:W-:Y:S01]  /*1360*/  LEA R184, P2, R10.reuse, R3, 0x1 ;  /* 0x000000030ab87211 */ /* 0x041fe200078408ff */
[----:B------:R0:W-:Y:S01]  /*1370*/  STL.64 [R1+0x160], R190 ;  /* 0x000160be01007387 */ /* 0x0001e20000100a00 */
[----:B------:R-:W-:Y:S01]  /*1380*/  LEA R22, R189, R20, 0x2 ;  /* 0x00000014bd167211 */ /* 0x000fe200078e10ff */
[----:B------:R-:W-:Y:S01]  /*1390*/  IMAD R213, R73, 0x28, RZ ;  /* 0x0000002849d57824 */ /* 0x000fe200078e02ff */
[----:B------:R-:W-:Y:S01]  /*13a0*/  LEA.HI.X.SX32 R185, R10, R5, 0x1, P2 ;  /* 0x000000050ab97211 */ /* 0x000fe200010f0eff */
[----:B------:R1:W-:Y:S01]  /*13b0*/  STL.64 [R1+0x158], R186 ;  /* 0x000158ba01007387 */ /* 0x0003e20000100a00 */
[----:B------:R-:W-:Y:S01]  /*13c0*/  LEA R2, R189, R22, 0x2 ;  /* 0x00000016bd027211 */ /* 0x000fe200078e10ff */
[C---:B------:R-:W-:Y:S01]  /*13d0*/  IMAD R61, R73.reuse, 0x1a, RZ ;  /* 0x0000001a493d7824 */ /* 0x040fe200078e02ff */
[-C--:B------:R-:W-:Y:S01]  /*13e0*/  LEA R27, R73, R73.reuse, 0x3 ;  /* 0x00000049491b7211 */ /* 0x080fe200078e18ff */
[----:B------:R2:W-:Y:S01]  /*13f0*/  STL.64 [R1+0x150], R184 ;  /* 0x000150b801007387 */ /* 0x0005e20000100a00 */
[----:B------:R-:W-:Y:S01]  /*1400*/  LEA R0, R189, R2, 0x2 ;  /* 0x00000002bd007211 */ /* 0x000fe200078e10ff */
[C---:B------:R-:W-:Y:S01]  /*1410*/  IMAD R35, R73.reuse, 0xd, RZ ;  /* 0x0000000d49237824 */ /* 0x040fe200078e02ff */
[C---:B------:R-:W-:Y:S01]  /*1420*/  LEA R43, R73.reuse, R73, 0x4 ;  /* 0x00000049492b7211 */ /* 0x040fe200078e20ff */
[C---:B------:R-:W-:Y:S01]  /*1430*/  IMAD R201, R73.reuse, 0x34, RZ ;  /* 0x0000003449c97824 */ /* 0x040fe200078e02ff */
[-C--:B0-----:R-:W-:Y:S01]  /*1440*/  LEA R190, P0, R12, R3.reuse, 0x1 ;  /* 0x000000030cbe7211 */ /* 0x081fe200078008ff */
[----:B------:R-:W-:Y:S01]  /*1450*/  IMAD R37, R73, 0xe, RZ ;  /* 0x0000000e49257824 */ /* 0x000fe200078e02ff */
[----:B------:R-:W-:Y:S01]  /*1460*/  LEA R24, R189, R0, 0x2 ;  /* 0x00000000bd187211 */ /* 0x000fe200078e10ff */
[C---:B------:R-:W-:Y:S01]  /*1470*/  IMAD R65, R73.reuse, 0x1c, RZ ;  /* 0x0000001c49417824 */ /* 0x040fe200078e02ff */
[----:B-1----:R-:W-:Y:S01]  /*1480*/  LEA R186, P1, R14, R3, 0x1 ;  /* 0x000000030eba7211 */ /* 0x002fe200078208ff */
[C---:B------:R-:W-:Y:S01]  /*1490*/  IMAD R197, R73.reuse, 0x38, RZ ;  /* 0x0000003849c57824 */ /* 0x040fe200078e02ff */
[----:B------:R-:W-:Y:S01]  /*14a0*/  LEA.HI.X.SX32 R191, R12, R5, 0x1, P0 ;  /* 0x000000050cbf7211 */ /* 0x000fe200000f0eff */
[C---:B------:R-:W-:Y:S01]  /*14b0*/  IMAD R195, R73.reuse, 0x3a, RZ ;  /* 0x0000003a49c37824 */ /* 0x040fe200078e02ff */
[----:B--2---:R-:W-:Y:S01]  /*14c0*/  LEA R184, P2, R16, R3, 0x1 ;  /* 0x0000000310b87211 */ /* 0x004fe200078408ff */
[C---:B------:R-:W-:Y:S01]  /*14d0*/  IMAD R67, R73.reuse, 0x1d, RZ ;  /* 0x0000001d49437824 */ /* 0x040fe200078e02ff */
[-C--:B------:R-:W-:Y:S01]  /*14e0*/  LEA.HI.X.SX32 R187, R14, R5.reuse, 0x1, P1 ;  /* 0x000000050ebb7211 */ /* 0x080fe200008f0eff */
[----:B------:R-:W-:Y:S01]  /*14f0*/  STL.64 [R1+0x148], R190 ;  /* 0x000148be01007387 */ /* 0x000fe20000100a00 */
[----:B------:R-:W-:Y:S01]  /*1500*/  LEA.HI.X.SX32 R185, R16, R5, 0x1, P2 ;  /* 0x0000000510b97211 */ /* 0x000fe200010f0eff */
[----:B------:R-:W-:Y:S01]  /*1510*/  IMAD R211, R73, 0x2a, RZ ;  /* 0x0000002a49d37824 */ /* 0x000fe200078e02ff */
[C---:B------:R-:W-:Y:S01]  /*1520*/  LEA R14, P2, R22.reuse, R3, 0x1 ;  /* 0x00000003160e7211 */ /* 0x040fe200078408ff */
[----:B------:R0:W-:Y:S01]  /*1530*/  STL.64 [R1+0x140], R186 ;  /* 0x000140ba01007387 */ /* 0x0001e20000100a00 */
[----:B------:R-:W-:Y:S01]  /*1540*/  LEA R26, R189, R24, 0x2 ;  /* 0x00000018bd1a7211 */ /* 0x000fe200078e10ff */
[----:B------:R-:W-:Y:S01]  /*1550*/  IMAD R51, R73, 0x15, RZ ;  /* 0x0000001549337824 */ /* 0x000fe200078e02ff */
[----:B------:R-:W-:Y:S01]  /*1560*/  LEA.HI.X.SX32 R15, R22, R5, 0x1, P2 ;  /* 0x00000005160f7211 */ /* 0x000fe200010f0eff */
[----:B------:R1:W-:Y:S01]  /*1570*/  STL.64 [R1+0x138], R184 ;  /* 0x000138b801007387 */ /* 0x0003e20000100a00 */
[----:B------:R-:W-:Y:S01]  /*1580*/  LEA R4, R189, R26, 0x2 ;  /* 0x0000001abd047211 */ /* 0x000fe200078e10ff */
[----:B------:R-:W-:Y:S01]  /*1590*/  IMAD R235, R73, 0x26, RZ ;  /* 0x0000002649eb7824 */ /* 0x000fe200078e02ff */
[----:B------:R-:W-:Y:S01]  /*15a0*/  IADD3 R246, P5, R247, R214, RZ ;  /* 0x000000d6f7f67210 */ /* 0x000fe20007fbe0ff */
[----:B------:R2:W-:Y:S01]  /*15b0*/  STL.64 [R1+0x120], R14 ;  /* 0x0001200e01007387 */ /* 0x0005e20000100a00 */
[----:B------:R-:W-:Y:S01]  /*15c0*/  LEA R6, R189, R4, 0x2 ;  /* 0x00000004bd067211 */ /* 0x000fe200078e10ff */
[----:B------:R-:W-:Y:S01]  /*15d0*/  IMAD R199, R73, 0x36, RZ ;  /* 0x0000003649c77824 */ /* 0x000fe200078e02ff */
[----:B------:R-:W-:Y:S01]  /*15e0*/  LEA.HI.X.SX32 R247, R43, R215, 0x1, P5 ;  /* 0x000000d72bf77211 */ /* 0x000fe200028f0eff */
[----:B------:R-:W-:Y:S01]  /*15f0*/  UIADD3 UR6, UR17, 0x2000, URZ ;  /* 0x0000200011067890 */ /* 0x000fe2000fffe03f */
[-C--:B0-----:R-:W-:Y:S01]  /*1600*/  LEA R186, P0, R18, R3.reuse, 0x1 ;  /* 0x0000000312ba7211 */ /* 0x081fe200078008ff */
[----:B------:R-:W-:Y:S01]  /*1610*/  IMAD R47, R73, 0x13, RZ ;  /* 0x00000013492f7824 */ /* 0x000fe200078e02ff */
[----:B------:R-:W-:Y:S01]  /*1620*/  LEA R8, R189, R6, 0x2 ;  /* 0x00000006bd087211 */ /* 0x000fe200078e10ff */
[C---:B------:R-:W-:Y:S01]  /*1630*/  IMAD R63, R73.reuse, 0x1b, RZ ;  /* 0x0000001b493f7824 */ /* 0x040fe200078e02ff */
[----:B-1----:R-:W-:Y:S01]  /*1640*/  LEA R184, P1, R20, R3, 0x1 ;  /* 0x0000000314b87211 */ /* 0x002fe200078208ff */
[C---:B------:R-:W-:Y:S01]  /*1650*/  IMAD R205, R73.reuse, 0x30, RZ ;  /* 0x0000003049cd7824 */ /* 0x040fe200078e02ff */
[-C--:B------:R-:W-:Y:S01]  /*1660*/  LEA.HI.X.SX32 R187, R18, R5.reuse, 0x1, P0 ;  /* 0x0000000512bb7211 */ /* 0x080fe200000f0eff */
[C---:B------:R-:W-:Y:S01]  /*1670*/  IMAD R203, R73.reuse, 0x32, RZ ;  /* 0x0000003249cb7824 */ /* 0x040fe200078e02ff */
[----:B------:R-:W-:Y:S01]  /*1680*/  LEA.HI.X.SX32 R185, R20, R5, 0x1, P1 ;  /* 0x0000000514b97211 */ /* 0x000fe200008f0eff */
[C---:B------:R-:W-:Y:S01]  /*1690*/  IMAD R69, R73.reuse, 0x1e, RZ ;  /* 0x0000001e49457824 */ /* 0x040fe200078e02ff */
[-C--:B------:R-:W-:Y:S01]  /*16a0*/  LEA R20, P1, R0, R3.reuse, 0x1 ;  /* 0x0000000300147211 */ /* 0x080fe200078208ff */
[----:B------:R-:W-:Y:S01]  /*16b0*/  STL.64 [R1+0x130], R186 ;  /* 0x000130ba01007387 */ /* 0x000fe20000100a00 */
[----:B------:R-:W-:Y:S01]  /*16c0*/  LEA R18, P2, R24, R3, 0x1 ;  /* 0x0000000318127211 */ /* 0x000fe200078408ff */
[----:B------:R-:W-:Y:S01]  /*16d0*/  USHF.R.U32.HI UR6, URZ, 0x4, UR6 ;  /* 0x000000043f067899 */ /* 0x000fe20008011606 */
[-C--:B------:R-:W-:Y:S01]  /*16e0*/  LEA.HI.X.SX32 R21, R0, R5.reuse, 0x1, P1 ;  /* 0x0000000500157211 */ /* 0x080fe200008f0eff */
[----:B------:R0:W-:Y:S01]  /*16f0*/  STL.64 [R1+0x128], R184 ;  /* 0x000128b801007387 */ /* 0x0001e20000100a00 */
[----:B------:R-:W-:Y:S01]  /*1700*/  LEA.HI.X.SX32 R19, R24, R5, 0x1, P2 ;  /* 0x0000000518137211 */ /* 0x000fe200010f0eff */
[----:B------:R-:W-:Y:S01]  /*1710*/  IMAD R59, R73, 0x19, RZ ;  /* 0x00000019493b7824 */ /* 0x000fe200078e02ff */
[----:B------:R-:W-:Y:S01]  /*1720*/  LEA R10, R189, R8, 0x2 ;  /* 0x00000008bd0a7211 */ /* 0x000fe200078e10ff */
[----:B------:R-:W-:Y:S01]  /*1730*/  IMAD R193, R73, 0x3c, RZ ;  /* 0x0000003c49c17824 */ /* 0x000fe200078e02ff */
[----:B------:R-:W-:Y:S01]  /*1740*/  IADD3 R206, P5, R207, R214, RZ ;  /* 0x000000d6cfce7210 */ /* 0x000fe20007fbe0ff */
[----:B------:R-:W-:Y:S01]  /*1750*/  USGXT.U32 UR6, UR6, 0xe ;  /* 0x0000000e0606789a */ /* 0x000fe20008000000 */
[----:B------:R-:W-:Y:S01]  /*1760*/  LEA R12, R189, R10, 0x2 ;  /* 0x0000000abd0c7211 */ /* 0x000fe200078e10ff */
[----:B------:R-:W-:Y:S01]  /*1770*/  IMAD R191, R73, 0x3e, RZ ;  /* 0x0000003e49bf7824 */ /* 0x000fe200078e02ff */
[----:B------:R-:W-:Y:S01]  /*1780*/  IADD3 R208, P6, R209, R214, RZ ;  /* 0x000000d6d1d07210 */ /* 0x000fe20007fde0ff */
[----:B------:R-:W-:Y:S01]  /*1790*/  UIADD3 UR42, UP1, UR6, 0x2, URZ ;  /* 0x00000002062a7890 */ /* 0x000fe2000ff3e03f */
[C---:B--2---:R-:W-:Y:S01]  /*17a0*/  LEA R14, R189.reuse, R12, 0x2 ;  /* 0x0000000cbd0e7211 */ /* 0x044fe200078e10ff */
[----:B------:R-:W-:Y:S01]  /*17b0*/  UMOV UR5, URZ ;  /* 0x0000003f00057c82 */ /* 0x000fe20008000000 */
[C---:B0-----:R-:W-:Y:S01]  /*17c0*/  LEA R184, P0, R2.reuse, R3, 0x1 ;  /* 0x0000000302b87211 */ /* 0x041fe200078008ff */
[----:B------:R-:W-:Y:S01]  /*17d0*/  UIADD3.X UR9, UR4, 0x40000040, URZ, UP0, !UPT ;  /* 0x4000004004097890 */ /* 0x000fe200087fe43f */
[C---:B------:R-:W-:Y:S01]  /*17e0*/  LEA R16, R189.reuse, R14, 0x2 ;  /* 0x0000000ebd107211 */ /* 0x040fe200078e10ff */
[----:B------:R-:W-:Y:S01]  /*17f0*/  UIADD3.X UR43, UR5, 0x40000040, URZ, UP1, !UPT ;  /* 0x40000040052b7890 */ /* 0x000fe20008ffe43f */
[----:B------:R-:W-:Y:S01]  /*1800*/  LEA.HI.X.SX32 R185, R2, R5, 0x1, P0 ;  /* 0x0000000502b97211 */ /* 0x000fe200000f0eff */
[----:B------:R-:W-:Y:S01]  /*1810*/  UMOV UR7, URZ ;  /* 0x0000003f00077c82 */ /* 0x000fe20008000000 */
[C---:B------:R-:W-:Y:S01]  /*1820*/  LEA R22, P0, R26.reuse, R3, 0x1 ;  /* 0x000000031a167211 */ /* 0x040fe200078008ff */
[----:B------:R-:W-:Y:S01]  /*1830*/  UIADD3.64 UR10, UR6, -UR10, URZ ;  /* 0x8000000a060a7297 */ /* 0x000fe2000fffe03f */
[C---:B------:R-:W-:Y:S01]  /*1840*/  LEA R0, R189.reuse, R16, 0x2 ;  /* 0x00000010bd007211 */ /* 0x040fe200078e10ff */
[----:B------:R-:W-:Y:S01]  /*1850*/  STL.64 [R1+0x118], R184 ;  /* 0x000118b801007387 */ /* 0x000fe20000100a00 */
[----:B------:R-:W-:Y:S01]  /*1860*/  LEA.HI.X.SX32 R23, R26, R5, 0x1, P0 ;  /* 0x000000051a177211 */ /* 0x000fe200000f0eff */
[----:B------:R-:W-:Y:S01]  /*1870*/  UIADD3.64 UR44, UR8, 0x80, URZ ;  /* 0x00000080082c7897 */ /* 0x000fe2000fffe03f */
[----:B------:R-:W-:Y:S01]  /*1880*/  LEA R2, R189, R0, 0x2 ;  /* 0x00000000bd027211 */ /* 0x000fe200078e10ff */
[----:B------:R0:W-:Y:S01]  /*1890*/  STL.64 [R1+0x110], R20 ;  /* 0x0001101401007387 */ /* 0x0001e20000100a00 */
[-C--:B------:R-:W-:Y:S01]  /*18a0*/  LEA.HI.X.SX32 R207, R55, R215.reuse, 0x1, P5 ;  /* 0x000000d737cf7211 */ /* 0x080fe200028f0eff */
[----:B------:R-:W-:Y:S01]  /*18b0*/  UIADD3.64 UR48, UR8, 0x100, URZ ;  /* 0x0000010008307897 */ /* 0x000fe2000fffe03f */
[----:B------:R-:W-:Y:S01]  /*18c0*/  LEA.HI.X.SX32 R209, R53, R215, 0x1, P6 ;  /* 0x000000d735d17211 */ /* 0x000fe200030f0eff */
[----:B------:R1:W-:Y:S01]  /*18d0*/  STL.64 [R1+0x108], R18 ;  /* 0x0001081201007387 */ /* 0x0003e20000100a00 */
[C---:B------:R-:W-:Y:S01]  /*18e0*/  SHF.L.U32 R13, R73.reuse, 0x1, RZ ;  /* 0x00000001490d7819 */ /* 0x040fe200000006ff */
[----:B------:R-:W-:Y:S01]  /*18f0*/  UIADD3.64 UR38, UR42, 0x2, URZ ;  /* 0x000000022a267897 */ /* 0x000fe2000fffe03f */
[----:B------:R-:W-:Y:S01]  /*1900*/  SHF.L.U32 R25, R73, 0x3, RZ ;  /* 0x0000000349197819 */ /* 0x000fe200000006ff */
[----:B------:R2:W-:Y:S01]  /*1910*/  STL.64 [R1+0x100], R22 ;  /* 0x0001001601007387 */ /* 0x0005e20000100a00 */
[----:B------:R-:W-:Y:S01]  /*1920*/  IADD3 R210, P4, R211, R214, RZ ;  /* 0x000000d6d3d27210 */ /* 0x000fe20007f9e0ff */
[----:B------:R-:W-:Y:S01]  /*1930*/  UIADD3.64 UR34, UR42, 0x4, URZ ;  /* 0x000000042a227897 */ /* 0x000fe2000fffe03f */
[----:B------:R-:W-:Y:S01]  /*1940*/  LEA R39, R73, -R73, 0x4 ;  /* 0x8000004949277211 */ /* 0x000fe200078e20ff */
[----:B------:R-:W-:Y:S01]  /*1950*/  UIADD3.64 UR30, UR42, 0xfe, URZ ;  /* 0x000000fe2a1e7897 */ /* 0x000fe2000fffe03f */
[----:B0-----:R-:W-:Y:S01]  /*1960*/  LEA R20, P1, R4, R3, 0x1 ;  /* 0x0000000304147211 */ /* 0x001fe200078208ff */
[----:B------:R-:W-:Y:S01]  /*1970*/  UIADD3.64 UR26, UR42, 0x100, URZ ;  /* 0x000001002a1a7897 */ /* 0x000fe2000fffe03f */
[----:B------:R-:W-:Y:S01]  /*1980*/  LEA.HI.X.SX32 R211, R51, R215, 0x1, P4 ;  /* 0x000000d733d37211 */ /* 0x000fe200020f0eff */
[----:B------:R-:W-:Y:S01]  /*1990*/  UIADD3.64 UR22, UR42, 0x102, URZ ;  /* 0x000001022a167897 */ /* 0x000fe2000fffe03f */
[----:B-1----:R-:W-:Y:S01]  /*19a0*/  LEA R18, P2, R6, R3, 0x1 ;  /* 0x0000000306127211 */ /* 0x002fe200078408ff */
[----:B------:R-:W-:Y:S01]  /*19b0*/  UIADD3.64 UR18, UR42, 0x104, URZ ;  /* 0x000001042a127897 */ /* 0x000fe2000fffe03f */
[-C--:B------:R-:W-:Y:S01]  /*19c0*/  LEA.HI.X.SX32 R21, R4, R5.reuse, 0x1, P1 ;  /* 0x0000000504157211 */ /* 0x080fe200008f0eff */
[----:B------:R-:W-:Y:S01]  /*19d0*/  ULDC UR5, c[0x0][0x238] ;  /* 0x00008e0000057ab9 */ /* 0x000fe20000000800 */
[----:B------:R-:W-:Y:S01]  /*19e0*/  LEA.HI.X.SX32 R19, R6, R5, 0x1, P2 ;  /* 0x0000000506137211 */ /* 0x000fe200010f0eff */
[----:B------:R-:W-:Y:S01]  /*19f0*/  UMOV UR14, UR6 ;  /* 0x00000006000e7c82 */ /* 0x000fe20008000000 */
[C---:B--2---:R-:W-:Y:S01]  /*1a00*/  LEA R22, P0, R8.reuse, R3, 0x1 ;  /* 0x0000000308167211 */ /* 0x044fe200078008ff */
[----:B------:R0:W-:Y:S01]  /*1a10*/  STL.64 [R1+0xf8], R20 ;  /* 0x0000f81401007387 */ /* 0x0001e20000100a00 */
[C---:B------:R-:W-:Y:S01]  /*1a20*/  LEA R4, R189.reuse, R2, 0x2 ;  /* 0x00000002bd047211 */ /* 0x040fe200078e10ff */
[----:B------:R-:W-:Y:S01]  /*1a30*/  UMOV UR7, 0x40000040 ;  /* 0x4000004000077882 */ /* 0x000fe20000000000 */
[----:B------:R-:W-:Y:S01]  /*1a40*/  LEA.HI.X.SX32 R23, R8, R5, 0x1, P0 ;  /* 0x0000000508177211 */ /* 0x000fe200000f0eff */
[----:B------:R1:W-:Y:S01]  /*1a50*/  STL.64 [R1+0xf0], R18 ;  /* 0x0000f01201007387 */ /* 0x0003e20000100a00 */
[----:B------:R-:W-:-:S02]  /*1a60*/  LEA R6, R189, R4, 0x2 ;  /* 0x00000004bd067211 */ /* 0x000fc400078e10ff */
[----:B------:R-:W-:Y:S01]  /*1a70*/  IADD3 R198, P4, R199, R214, RZ ;  /* 0x000000d6c7c67210 */ /* 0x000fe20007f9e0ff */
[----:B------:R2:W-:Y:S01]  /*1a80*/  STL.64 [R1+0xe8], R22 ;  /* 0x0000e81601007387 */ /* 0x0005e20000100a00 */
[----:B------:R-:W-:Y:S02]  /*1a90*/  LEA R8, R189, R6, 0x2 ;  /* 0x00000006bd087211 */ /* 0x000fe400078e10ff */
[----:B------:R-:W-:Y:S02]  /*1aa0*/  LEA.HI.X.SX32 R199, R63, R215, 0x1, P4 ;  /* 0x000000d73fc77211 */ /* 0x000fe400020f0eff */
[-C--:B0-----:R-:W-:Y:S02]  /*1ab0*/  LEA R20, P1, R10, R3.reuse, 0x1 ;  /* 0x000000030a147211 */ /* 0x081fe400078208ff */
[----:B------:R-:W-:Y:S02]  /*1ac0*/  IADD3 R250, P4, R69, R214, RZ ;  /* 0x000000d645fa7210 */ /* 0x000fe40007f9e0ff */
[----:B-1----:R-:W-:-:S02]  /*1ad0*/  LEA R18, P2, R12, R3, 0x1 ;  /* 0x000000030c127211 */ /* 0x002fc400078408ff */
[-C--:B------:R-:W-:Y:S02]  /*1ae0*/  LEA.HI.X.SX32 R21, R10, R5.reuse, 0x1, P1 ;  /* 0x000000050a157211 */ /* 0x080fe400008f0eff */
[----:B------:R-:W-:Y:S02]  /*1af0*/  LEA.HI.X.SX32 R19, R12, R5, 0x1, P2 ;  /* 0x000000050c137211 */ /* 0x000fe400010f0eff */
[C---:B--2---:R-:W-:Y:S01]  /*1b00*/  LEA R22, P0, R14.reuse, R3, 0x1 ;  /* 0x000000030e167211 */ /* 0x044fe200078008ff */
[----:B------:R0:W-:Y:S01]  /*1b10*/  STL.64 [R1+0xe0], R20 ;  /* 0x0000e01401007387 */ /* 0x0001e20000100a00 */
[----:B------:R-:W-:Y:S02]  /*1b20*/  LEA R10, R189, R8, 0x2 ;  /* 0x00000008bd0a7211 */ /* 0x000fe400078e10ff */
[----:B------:R-:W-:Y:S01]  /*1b30*/  LEA.HI.X.SX32 R23, R14, R5, 0x1, P0 ;  /* 0x000000050e177211 */ /* 0x000fe200000f0eff */
[----:B------:R1:W-:Y:S01]  /*1b40*/  STL.64 [R1+0xd8], R18 ;  /* 0x0000d81201007387 */ /* 0x0003e20000100a00 */
[----:B------:R-:W-:-:S02]  /*1b50*/  LEA.HI.X.SX32 R251, R39, R215, 0x1, P4 ;  /* 0x000000d727fb7211 */ /* 0x000fc400020f0eff */
[C---:B------:R-:W-:Y:S01]  /*1b60*/  SHF.L.U32 R41, R73.reuse, 0x4, RZ ;  /* 0x0000000449297819 */ /* 0x040fe200000006ff */
[----:B------:R2:W-:Y:S01]  /*1b70*/  STL.64 [R1+0xd0], R22 ;  /* 0x0000d01601007387 */ /* 0x0005e20000100a00 */
[C---:B------:R-:W-:Y:S02]  /*1b80*/  LEA R71, R73.reuse, -R73, 0x5 ;  /* 0x8000004949477211 */ /* 0x040fe400078e28ff */
[----:B------:R-:W-:Y:S02]  /*1b90*/  LEA R248, P4, R73, R214, 0x5 ;  /* 0x000000d649f87211 */ /* 0x000fe400078828ff */
[----:B0-----:R-:W-:Y:S02]  /*1ba0*/  LEA R20, P1, R16, R3, 0x1 ;  /* 0x0000000310147211 */ /* 0x001fe400078208ff */
[----:B------:R-:W-:Y:S02]  /*1bb0*/  LEA.HI.X.SX32 R249, R41, R215, 0x1, P4 ;  /* 0x000000d729f97211 */ /* 0x000fe400020f0eff */
[----:B-1----:R-:W-:-:S02]  /*1bc0*/  LEA R18, P2, R0, R3, 0x1 ;  /* 0x0000000300127211 */ /* 0x002fc400078408ff */
[-C--:B------:R-:W-:Y:S02]  /*1bd0*/  LEA.HI.X.SX32 R21, R16, R5.reuse, 0x1, P1 ;  /* 0x0000000510157211 */ /* 0x080fe400008f0eff */
[----:B------:R-:W-:Y:S02]  /*1be0*/  LEA.HI.X.SX32 R19, R0, R5, 0x1, P2 ;  /* 0x0000000500137211 */ /* 0x000fe400010f0eff */
[-C--:B------:R-:W-:Y:S02]  /*1bf0*/  LEA R16, P1, R4, R3.reuse, 0x1 ;  /* 0x0000000304107211 */ /* 0x080fe400078208ff */
[----:B------:R-:W-:Y:S01]  /*1c00*/  LEA R14, P2, R6, R3, 0x1 ;  /* 0x00000003060e7211 */ /* 0x000fe200078408ff */
[----:B------:R0:W-:Y:S01]  /*1c10*/  STL.64 [R1+0xc0], R18 ;  /* 0x0000c01201007387 */ /* 0x0001e20000100a00 */
[----:B------:R-:W-:Y:S02]  /*1c20*/  LEA R0, R189, R10, 0x2 ;  /* 0x0000000abd007211 */ /* 0x000fe400078e10ff */
[-C--:B------:R-:W-:Y:S01]  /*1c30*/  LEA.HI.X.SX32 R17, R4, R5.reuse, 0x1, P1 ;  /* 0x0000000504117211 */ /* 0x080fe200008f0eff */
[----:B------:R1:W-:Y:S01]  /*1c40*/  STL.64 [R1+0xc8], R20 ;  /* 0x0000c81401007387 */ /* 0x0003e20000100a00 */
[----:B------:R-:W-:-:S02]  /*1c50*/  LEA.HI.X.SX32 R15, R6, R5, 0x1, P2 ;  /* 0x00000005060f7211 */ /* 0x000fc400010f0eff */
[----:B------:R-:W-:Y:S02]  /*1c60*/  LEA R12, R189, R0, 0x2 ;  /* 0x00000000bd0c7211 */ /* 0x000fe400078e10ff */
[----:B--2---:R-:W-:Y:S02]  /*1c70*/  LEA R23, R73, -R73, 0x3 ;  /* 0x8000004949177211 */ /* 0x004fe400078e18ff */
[----:B0-----:R-:W-:-:S04]  /*1c80*/  LEA R18, P0, R2, R3, 0x1 ;  /* 0x0000000302127211 */ /* 0x001fc800078008ff */
[----:B------:R-:W-:Y:S01]  /*1c90*/  LEA.HI.X.SX32 R19, R2, R5, 0x1, P0 ;  /* 0x0000000502137211 */ /* 0x000fe200000f0eff */
[----:B-1----:R-:W-:Y:S01]  /*1ca0*/  IMAD R21, R73, 0x6, RZ ;  /* 0x0000000649157824 */ /* 0x002fe200078e02ff */
[----:B------:R-:W-:-:S03]  /*1cb0*/  LEA R2, R189, R12, 0x2 ;  /* 0x0000000cbd027211 */ /* 0x000fc600078e10ff */
[----:B------:R0:W-:Y:S01]  /*1cc0*/  STL.64 [R1+0xb8], R18 ;  /* 0x0000b81201007387 */ /* 0x0001e20000100a00 */
[----:B------:R-:W-:-:S03]  /*1cd0*/  LEA R4, R189, R2, 0x2 ;  /* 0x00000002bd047211 */ /* 0x000fc600078e10ff */
[----:B------:R1:W-:Y:S04]  /*1ce0*/  STL.64 [R1+0xb0], R16 ;  /* 0x0000b01001007387 */ /* 0x0003e80000100a00 */
[----:B------:R2:W-:Y:S01]  /*1cf0*/  STL.64 [R1+0xa8], R14 ;  /* 0x0000a80e01007387 */ /* 0x0005e20000100a00 */
[----:B0-----:R-:W-:-:S04]  /*1d00*/  LEA R18, P0, R8, R3, 0x1 ;  /* 0x0000000308127211 */ /* 0x001fc800078008ff */
[----:B------:R-:W-:Y:S02]  /*1d10*/  LEA.HI.X.SX32 R19, R8, R5, 0x1, P0 ;  /* 0x0000000508137211 */ /* 0x000fe400000f0eff */
[-C--:B-1----:R-:W-:Y:S02]  /*1d20*/  LEA R16, P1, R10, R3.reuse, 0x1 ;  /* 0x000000030a107211 */ /* 0x082fe400078208ff */
[----:B--2---:R-:W-:Y:S01]  /*1d30*/  LEA R14, P2, R0, R3, 0x1 ;  /* 0x00000003000e7211 */ /* 0x004fe200078408ff */
[----:B------:R-:W-:Y:S01]  /*1d40*/  STL.64 [R1+0xa0], R18 ;  /* 0x0000a01201007387 */ /* 0x000fe20000100a00 */
[-C--:B------:R-:W-:Y:S02]  /*1d50*/  LEA.HI.X.SX32 R17, R10, R5.reuse, 0x1, P1 ;  /* 0x000000050a117211 */ /* 0x080fe400008f0eff */
[----:B------:R-:W-:Y:S02]  /*1d60*/  LEA.HI.X.SX32 R15, R0, R5, 0x1, P2 ;  /* 0x00000005000f7211 */ /* 0x000fe400010f0eff */
[----:B------:R-:W-:-:S02]  /*1d70*/  LEA R0, R189, R4, 0x2 ;  /* 0x00000004bd007211 */ /* 0x000fc400078e10ff */
[-C--:B------:R-:W-:Y:S01]  /*1d80*/  LEA R10, P1, R2, R3.reuse, 0x1 ;  /* 0x00000003020a7211 */ /* 0x080fe200078208ff */
[----:B------:R0:W-:Y:S01]  /*1d90*/  STL.64 [R1+0x90], R14 ;  /* 0x0000900e01007387 */ /* 0x0001e20000100a00 */
[-C--:B------:R-:W-:Y:S02]  /*1da0*/  LEA R8, P2, R4, R3.reuse, 0x1 ;  /* 0x0000000304087211 */ /* 0x080fe400078408ff */
[----:B------:R-:W-:Y:S01]  /*1db0*/  LEA R6, P3, R0, R3, 0x1 ;  /* 0x0000000300067211 */ /* 0x000fe200078608ff */
[----:B------:R-:W-:Y:S01]  /*1dc0*/  STL.64 [R1+0x98], R16 ;  /* 0x0000981001007387 */ /* 0x000fe20000100a00 */
[-C--:B------:R-:W-:Y:S02]  /*1dd0*/  LEA.HI.X.SX32 R11, R2, R5.reuse, 0x1, P1 ;  /* 0x00000005020b7211 */ /* 0x080fe400008f0eff */
[----:B------:R-:W-:Y:S02]  /*1de0*/  IADD3 R184, P1, R45, R214, RZ ;  /* 0x000000d62db87210 */ /* 0x000fe40007f3e0ff */
[----:B------:R-:W-:-:S02]  /*1df0*/  LEA.HI.X.SX32 R9, R4, R5, 0x1, P2 ;  /* 0x0000000504097211 */ /* 0x000fc400010f0eff */
[----:B------:R-:W-:Y:S02]  /*1e00*/  LEA.HI.X.SX32 R7, R0, R5, 0x1, P3 ;  /* 0x0000000500077211 */ /* 0x000fe400018f0eff */
[C---:B0-----:R-:W-:Y:S02]  /*1e10*/  LEA R14, P0, R12.reuse, R3, 0x1 ;  /* 0x000000030c0e7211 */ /* 0x041fe400078008ff */
[----:B------:R-:W-:Y:S02]  /*1e20*/  LEA.HI.X.SX32 R185, R27, R215, 0x1, P1 ;  /* 0x000000d71bb97211 */ /* 0x000fe400008f0eff */
[----:B------:R-:W-:Y:S02]  /*1e30*/  LEA.HI.X.SX32 R15, R12, R5, 0x1, P0 ;  /* 0x000000050c0f7211 */ /* 0x000fe400000f0eff */
[----:B------:R-:W-:Y:S02]  /*1e40*/  CS2R R4, SRZ ;  /* 0x0000000000047805 */ /* 0x000fe4000001ff00 */
[----:B------:R-:W-:-:S02]  /*1e50*/  IADD3 R244, P3, R245, R214, RZ ;  /* 0x000000d6f5f47210 */ /* 0x000fc40007f7e0ff */
[----:B------:R-:W-:Y:S01]  /*1e60*/  LEA R19, R73, R73, 0x2 ;  /* 0x0000004949137211 */ /* 0x000fe200078e10ff */
[----:B------:R0:W-:Y:S01]  /*1e70*/  STL.64 [R1+0x88], R14 ;  /* 0x0000880e01007387 */ /* 0x0001e20000100a00 */
[-C--:B------:R-:W-:Y:S02]  /*1e80*/  LEA.HI.X.SX32 R245, R45, R215.reuse, 0x1, P3 ;  /* 0x000000d72df57211 */ /* 0x080fe400018f0eff */
[-C--:B------:R-:W-:Y:S01]  /*1e90*/  IADD3 R186, P1, R29, R214.reuse, RZ ;  /* 0x000000d61dba7210 */ /* 0x080fe20007f3e0ff */
[----:B------:R-:W-:Y:S01]  /*1ea0*/  STL.64 [R1+0x80], R10 ;  /* 0x0000800a01007387 */ /* 0x000fe20000100a00 */
[----:B------:R-:W-:Y:S02]  /*1eb0*/  IADD3 R212, P2, R213, R214, RZ ;  /* 0x000000d6d5d47210 */ /* 0x000fe40007f5e0ff */
[-C--:B------:R-:W-:Y:S01]  /*1ec0*/  LEA.HI.X.SX32 R187, R19, R215.reuse, 0x1, P1 ;  /* 0x000000d713bb7211 */ /* 0x080fe200008f0eff */
[----:B------:R-:W-:Y:S01]  /*1ed0*/  STL.64 [R1+0x78], R8 ;  /* 0x0000780801007387 */ /* 0x000fe20000100a00 */
[----:B------:R-:W-:-:S02]  /*1ee0*/  LEA.HI.X.SX32 R213, R49, R215, 0x1, P2 ;  /* 0x000000d731d57211 */ /* 0x000fc400010f0eff */
[-C--:B------:R-:W-:Y:S01]  /*1ef0*/  IADD3 R200, P2, R201, R214.reuse, RZ ;  /* 0x000000d6c9c87210 */ /* 0x080fe20007f5e0ff */
[----:B------:R-:W-:Y:S01]  /*1f00*/  STL.64 [R1+0x70], R6 ;  /* 0x0000700601007387 */ /* 0x000fe20000100a00 */
[----:B0-----:R-:W-:Y:S02]  /*1f10*/  LEA R15, R73, R73, 0x1 ;  /* 0x00000049490f7211 */ /* 0x001fe400078e08ff */
[----:B------:R-:W-:Y:S01]  /*1f20*/  LEA.HI.X.SX32 R201, R61, R215, 0x1, P2 ;  /* 0x000000d73dc97211 */ /* 0x000fe200010f0eff */
[----:B------:R0:W-:Y:S01]  /*1f30*/  STL.64 [R1+0x28], R184 ;  /* 0x000028b801007387 */ /* 0x0001e20000100a00 */
[----:B------:R-:W-:Y:S02]  /*1f40*/  SHF.L.U32 R17, R73, 0x2, RZ ;  /* 0x0000000249117819 */ /* 0x000fe400000006ff */
[-C--:B------:R-:W-:Y:S01]  /*1f50*/  IADD3 R234, P0, R235, R214.reuse, RZ ;  /* 0x000000d6ebea7210 */ /* 0x080fe20007f1e0ff */
[----:B------:R1:W-:Y:S01]  /*1f60*/  STL.64 [R1+0x48], R186 ;  /* 0x000048ba01007387 */ /* 0x0003e20000100a00 */
[----:B------:R-:W-:-:S02]  /*1f70*/  IADD3 R202, P1, R203, R214, RZ ;  /* 0x000000d6cbca7210 */ /* 0x000fc40007f3e0ff */
[-C--:B------:R-:W-:Y:S02]  /*1f80*/  LEA.HI.X.SX32 R235, R47, R215.reuse, 0x1, P0 ;  /* 0x000000d72feb7211 */ /* 0x080fe400000f0eff */
[-C--:B------:R-:W-:Y:S02]  /*1f90*/  IADD3 R204, P0, R205, R214.reuse, RZ ;  /* 0x000000d6cdcc7210 */ /* 0x080fe40007f1e0ff */
[-C--:B------:R-:W-:Y:S02]  /*1fa0*/  LEA.HI.X.SX32 R203, R59, R215.reuse, 0x1, P1 ;  /* 0x000000d73bcb7211 */ /* 0x080fe400008f0eff */
[----:B0-----:R-:W-:Y:S02]  /*1fb0*/  IADD3 R184, P3, R49, R214, RZ ;  /* 0x000000d631b87210 */ /* 0x001fe40007f7e0ff */
[-C--:B------:R-:W-:Y:S02]  /*1fc0*/  LEA.HI.X.SX32 R205, R57, R215.reuse, 0x1, P0 ;  /* 0x000000d739cd7211 */ /* 0x080fe400000f0eff */
[----:B------:R-:W-:-:S02]  /*1fd0*/  LEA.HI.X.SX32 R185, R29, R215, 0x1, P3 ;  /* 0x000000d71db97211 */ /* 0x000fc400018f0eff */
[-C--:B------:R-:W-:Y:S02]  /*1fe0*/  IADD3 R18, P3, R53, R214.reuse, RZ ;  /* 0x000000d635127210 */ /* 0x080fe40007f7e0ff */
[-C--:B------:R-:W-:Y:S01]  /*1ff0*/  IADD3 R192, P0, R193, R214.reuse, RZ ;  /* 0x000000d6c1c07210 */ /* 0x080fe20007f1e0ff */
[----:B------:R0:W-:Y:S01]  /*2000*/  STL.64 [R1+0x20], R184 ;  /* 0x000020b801007387 */ /* 0x0001e20000100a00 */
[-C--:B------:R-:W-:Y:S02]  /*2010*/  LEA.HI.X.SX32 R19, R31, R215.reuse, 0x1, P3 ;  /* 0x000000d71f137211 */ /* 0x080fe400018f0eff */
[-C--:B-1----:R-:W-:Y:S02]  /*2020*/  IADD3 R186, P3, R21, R214.reuse, RZ ;  /* 0x000000d615ba7210 */ /* 0x082fe40007f7e0ff */
[----:B------:R-:W-:Y:S01]  /*2030*/  IADD3 R190, P1, R191, R214, RZ ;  /* 0x000000d6bfbe7210 */ /* 0x000fe20007f3e0ff */
[----:B------:R1:W-:Y:S01]  /*2040*/  STL.64 [R1+0x18], R18 ;  /* 0x0000181201007387 */ /* 0x0003e20000100a00 */
[----:B------:R-:W-:-:S02]  /*2050*/  LEA.HI.X.SX32 R187, R15, R215, 0x1, P3 ;  /* 0x000000d70fbb7211 */ /* 0x000fc400018f0eff */
[-C--:B------:R-:W-:Y:S02]  /*2060*/  IADD3 R196, P3, R197, R214.reuse, RZ ;  /* 0x000000d6c5c47210 */ /* 0x080fe40007f7e0ff */
[----:B------:R-:W-:Y:S01]  /*2070*/  MOV R11, 0xff800000 ;  /* 0xff800000000b7802 */ /* 0x000fe20000000f00 */
[----:B------:R-:W-:Y:S01]  /*2080*/  STL.64 [R1+0x58], R186 ;  /* 0x000058ba01007387 */ /* 0x000fe20000100a00 */
[-C--:B0-----:R-:W-:Y:S02]  /*2090*/  IADD3 R184, P6, R33, R214.reuse, RZ ;  /* 0x000000d621b87210 */ /* 0x081fe40007fde0ff */
[-C--:B------:R-:W-:Y:S02]  /*20a0*/  LEA.HI.X.SX32 R197, R65, R215.reuse, 0x1, P3 ;  /* 0x000000d741c57211 */ /* 0x080fe400018f0eff */
[----:B------:R-:W-:Y:S02]  /*20b0*/  LEA.HI.X.SX32 R185, R21, R215, 0x1, P6 ;  /* 0x000000d715b97211 */ /* 0x000fe400030f0eff */
[----:B-1----:R-:W-:-:S02]  /*20c0*/  IADD3 R18, P5, R57, R214, RZ ;  /* 0x000000d639127210 */ /* 0x002fc40007fbe0ff */
[-C--:B------:R-:W-:Y:S01]  /*20d0*/  IADD3 R194, P6, R195, R214.reuse, RZ ;  /* 0x000000d6c3c27210 */ /* 0x080fe20007fde0ff */
[----:B------:R-:W-:Y:S01]  /*20e0*/  STL.64 [R1+0x40], R184 ;  /* 0x000040b801007387 */ /* 0x000fe20000100a00 */
[-C--:B------:R-:W-:Y:S02]  /*20f0*/  LEA.HI.X.SX32 R19, R33, R215.reuse, 0x1, P5 ;  /* 0x000000d721137211 */ /* 0x080fe400028f0eff */
[----:B------:R-:W-:Y:S02]  /*2100*/  IADD3 R14, P5, R61, R214, RZ ;  /* 0x000000d63d0e7210 */ /* 0x000fe40007fbe0ff */
[-C--:B------:R-:W-:Y:S01]  /*2110*/  LEA.HI.X.SX32 R195, R67, R215.reuse, 0x1, P6 ;  /* 0x000000d743c37211 */ /* 0x080fe200030f0eff */
[----:B------:R0:W-:Y:S01]  /*2120*/  STL.64 [R1+0x10], R18 ;  /* 0x0000101201007387 */ /* 0x0001e20000100a00 */
[----:B------:R-:W-:Y:S02]  /*2130*/  LEA.HI.X.SX32 R15, R35, R215, 0x1, P5 ;  /* 0x000000d7230f7211 */ /* 0x000fe400028f0eff */
[----:B------:R-:W-:-:S02]  /*2140*/  MOV R9, 0x3f800000 ;  /* 0x3f80000000097802 */ /* 0x000fc40000000f00 */
[----:B------:R-:W-:Y:S01]  /*2150*/  MOV R8, 0x3f800000 ;  /* 0x3f80000000087802 */ /* 0x000fe20000000f00 */
[----:B------:R1:W-:Y:S01]  /*2160*/  STL.64 [R1+0x8], R14 ;  /* 0x0000080e01007387 */ /* 0x0003e20000100a00 */
[----:B------:R-:W-:Y:S02]  /*2170*/  MOV R7, 0x3f800000 ;  /* 0x3f80000000077802 */ /* 0x000fe40000000f00 */
[----:B------:R-:W-:Y:S02]  /*2180*/  MOV R6, 0x3f800000 ;  /* 0x3f80000000067802 */ /* 0x000fe40000000f00 */
[----:B------:R-:W-:Y:S02]  /*2190*/  MOV R0, 0xff800000 ;  /* 0xff80000000007802 */ /* 0x000fe40000000f00 */
[----:B0-----:R-:W-:Y:S02]  /*21a0*/  IADD3 R18, P5, R37, R214, RZ ;  /* 0x000000d625127210 */ /* 0x001fe40007fbe0ff */
[----:B------:R-:W-:-:S02]  /*21b0*/  MOV R2, 0xff800000 ;  /* 0xff80000000027802 */ /* 0x000fc40000000f00 */
[-C--:B------:R-:W-:Y:S02]  /*21c0*/  LEA.HI.X.SX32 R19, R23, R215.reuse, 0x1, P5 ;  /* 0x000000d717137211 */ /* 0x080fe400028f0eff */
[-C--:B-1----:R-:W-:Y:S02]  /*21d0*/  IADD3 R14, P2, R65, R214.reuse, RZ ;  /* 0x000000d6410e7210 */ /* 0x082fe40007f5e0ff */
[-C--:B------:R-:W-:Y:S01]  /*21e0*/  IADD3 R184, P5, R13, R214.reuse, RZ ;  /* 0x000000d60db87210 */ /* 0x080fe20007fbe0ff */
[----:B------:R0:W-:Y:S01]  /*21f0*/  STL.64 [R1+0x38], R18 ;  /* 0x0000381201007387 */ /* 0x0001e20000100a00 */
[-C--:B------:R-:W-:Y:S02]  /*2200*/  LEA.HI.X.SX32 R15, R37, R215.reuse, 0x1, P2 ;  /* 0x000000d7250f7211 */ /* 0x080fe400010f0eff */
[C---:B------:R-:W-:Y:S02]  /*2210*/  LEA R20, P2, R73.reuse, R214, 0x2 ;  /* 0x000000d649147211 */ /* 0x040fe400078410ff */
[-C--:B------:R-:W-:Y:S01]  /*2220*/  LEA.HI.X.SX32 R185, R73, R215.reuse, 0x1, P5 ;  /* 0x000000d749b97211 */ /* 0x080fe200028f0eff */
[----:B------:R1:W-:Y:S01]  /*2230*/  STL.64 [R1], R14 ;  /* 0x0000000e01007387 */ /* 0x0003e20000100a00 */
[----:B------:R-:W-:-:S02]  /*2240*/  LEA.HI.X.SX32 R21, R13, R215, 0x1, P2 ;  /* 0x000000d70d157211 */ /* 0x000fc400010f0eff */
[----:B------:R-:W-:Y:S01]  /*2250*/  MOV R3, 0xff800000 ;  /* 0xff80000000037802 */ /* 0x000fe20000000f00 */
[----:B------:R2:W-:Y:S01]  /*2260*/  STL.64 [R1+0x68], R184 ;  /* 0x000068b801007387 */ /* 0x0005e20000100a00 */
[-C--:B------:R-:W-:Y:S02]  /*2270*/  LEA.HI.X.SX32 R193, R69, R215.reuse, 0x1, P0 ;  /* 0x000000d745c17211 */ /* 0x080fe400000f0eff */
[-C--:B0-----:R-:W-:Y:S01]  /*2280*/  LEA R18, P3, R73, R214.reuse, 0x3 ;  /* 0x000000d649127211 */ /* 0x081fe200078618ff */
[----:B------:R2:W-:Y:S01]  /*2290*/  STL.64 [R1+0x60], R20 ;  /* 0x0000601401007387 */ /* 0x0005e20000100a00 */
[-C--:B------:R-:W-:Y:S02]  /*22a0*/  LEA.HI.X.SX32 R191, R71, R215.reuse, 0x1, P1 ;  /* 0x000000d747bf7211 */ /* 0x080fe400008f0eff */
[----:B------:R-:W-:Y:S02]  /*22b0*/  LEA.HI.X.SX32 R19, R17, R215, 0x1, P3 ;  /* 0x000000d711137211 */ /* 0x000fe400018f0eff */
[----:B-1----:R-:W-:-:S03]  /*22c0*/  LEA R14, P6, R73, R214, 0x4 ;  /* 0x000000d6490e7211 */ /* 0x002fc600078c20ff */
[----:B------:R2:W-:Y:S01]  /*22d0*/  STL.64 [R1+0x50], R18 ;  /* 0x0000501201007387 */ /* 0x0005e20000100a00 */
[----:B------:R-:W-:-:S05]  /*22e0*/  LEA.HI.X.SX32 R15, R25, R215, 0x1, P6 ;  /* 0x000000d7190f7211 */ /* 0x000fca00030f0eff */
[----:B------:R2:W-:Y:S04]  /*22f0*/  STL.64 [R1+0x30], R14 ;  /* 0x0000300e01007387 */ /* 0x0005e80000100a00 */
.L_x_1:
[----:B------:R-:W3:Y:S04]  /*2300*/  LDL.64 R12, [R1+0x160] ;  /* 0x00016000010c7983 */ /* 0x000ee80000100a00 */
[----:B--2---:R-:W2:Y:S04]  /*2310*/  LDL.64 R18, [R1+0x168] ;  /* 0x0001680001127983 */ /* 0x004ea80000100a00 */
[----:B------:R-:W4:Y:S04]  /*2320*/  LDL.64 R224, [R1+0x130] ;  /* 0x0001300001e07983 */ /* 0x000f280000100a00 */
        /* <DEDUP_REMOVED lines=11> */
[----:B------:R-:W-:Y:S04]  /*23e0*/  STL [R1+0x184], R9 ;  /* 0x0001840901007387 */ /* 0x000fe80000100800 */
[----:B------:R0:W-:Y:S04]  /*23f0*/  STL [R1+0x180], R8 ;  /* 0x0001800801007387 */ /* 0x0001e80000100800 */
[----:B------:R-:W-:Y:S04]  /*2400*/  STL [R1+0x17c], R7 ;  /* 0x00017c0701007387 */ /* 0x000fe80000100800 */
[----:B------:R1:W-:Y:S04]  /*2410*/  STL [R1+0x178], R6 ;  /* 0x0001780601007387 */ /* 0x0003e80000100800 */
[----:B------:R1:W-:Y:S04]  /*2420*/  STL [R1+0x174], R189 ;  /* 0x000174bd01007387 */ /* 0x0003e80000100800 */
[----:B0-----:R-:W4:Y:S04]  /*2430*/  LDL.64 R8, [R1+0xf8] ;  /* 0x0000f80001087983 */ /* 0x001f280000100a00 */
[----:B-1----:R-:W4:Y:S04]  /*2440*/  LDL.64 R6, [R1+0xf0] ;  /* 0x0000f00001067983 */ /* 0x002f280000100a00 */
[----:B------:R-:W4:Y:S04]  /*2450*/  LDL.64 R236, [R1+0xe8] ;  /* 0x0000e80001ec7983 */ /* 0x000f280000100a00 */
[----:B------:R-:W4:Y:S04]  /*2460*/  LDL.64 R232, [R1+0xd8] ;  /* 0x0000d80001e87983 */ /* 0x000f280000100a00 */
[----:B------:R-:W4:Y:S04]  /*2470*/  LDL.64 R230, [R1+0xd0] ;  /* 0x0000d00001e67983 */ /* 0x000f280000100a00 */
[----:B------:R-:W4:Y:S01]  /*2480*/  LDL.64 R188, [R1+0xa0] ;  /* 0x0000a00001bc7983 */ /* 0x000f220000100a00 */
[----:B---3--:R-:W-:-:S04]  /*2490*/  IMAD.WIDE R20, R5, 0x2, R12 ;  /* 0x0000000205147825 */ /* 0x008fc800078e020c */
[C---:B--2---:R-:W-:Y:S01]  /*24a0*/  IMAD.WIDE R18, R5.reuse, 0x2, R18 ;  /* 0x0000000205127825 */ /* 0x044fe200078e0212 */
[----:B------:R0:W2:Y:S04]  /*24b0*/  LDG.E.U16 R13, desc[UR20][R20.64] ;  /* 0x00000014140d7981 */ /* 0x0000a8000c1e1500 */
[----:B------:R-:W3:Y:S01]  /*24c0*/  LDG.E.U16 R12, desc[UR20][R18.64] ;  /* 0x00000014120c7981 */ /* 0x000ee2000c1e1500 */
[----:B----4-:R-:W-:-:S03]  /*24d0*/  IMAD.WIDE R24, R5, 0x2, R228 ;  /* 0x0000000205187825 */ /* 0x010fc600078e02e4 */
[----:B------:R-:W4:Y:S01]  /*24e0*/  LDL.64 R228, [R1+0xc8] ;  /* 0x0000c80001e47983 */ /* 0x000f220000100a00 */
[----:B0-----:R-:W-:-:S03]  /*24f0*/  IMAD.WIDE R20, R5, 0x2, R224 ;  /* 0x0000000205147825 */ /* 0x001fc600078e02e0 */
[----:B------:R-:W2:Y:S01]  /*2500*/  LDL.64 R224, [R1+0x98] ;  /* 0x0000980001e07983 */ /* 0x000ea20000100a00 */
[----:B------:R-:W-:-:S03]  /*2510*/  IMAD.WIDE R22, R5, 0x2, R22 ;  /* 0x0000000205167825 */ /* 0x000fc600078e0216 */
[----:B------:R-:W3:Y:S01]  /*2520*/  LDG.E.U16 R19, desc[UR20][R20.64] ;  /* 0x0000001414137981 */ /* 0x000ee2000c1e1500 */
[----:B------:R-:W-:-:S04]  /*2530*/  IMAD.WIDE R30, R5, 0x2, R16 ;  /* 0x00000002051e7825 */ /* 0x000fc800078e0210 */
[C---:B------:R-:W-:Y:S01]  /*2540*/  IMAD.WIDE R26, R5.reuse, 0x2, R226 ;  /* 0x00000002051a7825 */ /* 0x040fe200078e02e2 */
[----:B------:R-:W3:Y:S03]  /*2550*/  LDG.E.U16 R17, desc[UR20][R30.64] ;  /* 0x000000141e117981 */ /* 0x000ee6000c1e1500 */
[C---:B------:R-:W-:Y:S01]  /*2560*/  IMAD.WIDE R34, R5.reuse, 0x2, R14 ;  /* 0x0000000205227825 */ /* 0x040fe200078e020e */
[----:B------:R-:W3:Y:S03]  /*2570*/  LDL.64 R20, [R1+0xe0] ;  /* 0x0000e00001147983 */ /* 0x000ee60000100a00 */
[C---:B------:R-:W-:Y:S01]  /*2580*/  IMAD.WIDE R36, R5.reuse, 0x2, R222 ;  /* 0x0000000205247825 */ /* 0x040fe200078e02de */
[----:B------:R0:W3:Y:S03]  /*2590*/  LDG.E.U16 R15, desc[UR20][R24.64] ;  /* 0x00000014180f7981 */ /* 0x0000e6000c1e1500 */
[C---:B------:R-:W-:Y:S01]  /*25a0*/  IMAD.WIDE R38, R5.reuse, 0x2, R220 ;  /* 0x0000000205267825 */ /* 0x040fe200078e02dc */
[----:B------:R-:W3:Y:S04]  /*25b0*/  LDL.64 R226, [R1+0xa8] ;  /* 0x0000a80001e27983 */ /* 0x000ee80000100a00 */
[----:B------:R-:W3:Y:S01]  /*25c0*/  LDL.64 R222, [R1+0x88] ;  /* 0x0000880001de7983 */ /* 0x000ee20000100a00 */
[----:B------:R-:W-:-:S03]  /*25d0*/  IMAD.WIDE R32, R5, 0x2, R218 ;  /* 0x0000000205207825 */ /* 0x000fc600078e02da */
[----:B------:R-:W3:Y:S01]  /*25e0*/  LDL.64 R220, [R1+0x78] ;  /* 0x0000780001dc7983 */ /* 0x000ee20000100a00 */
[----:B0-----:R-:W-:-:S03]  /*25f0*/  IMAD.WIDE R24, R5, 0x2, R184 ;  /* 0x0000000205187825 */ /* 0x001fc600078e02b8 */
[----:B------:R0:W3:Y:S04]  /*2600*/  LDG.E.U16 R14, desc[UR20][R22.64] ;  /* 0x00000014160e7981 */ /* 0x0000e8000c1e1500 */
[----:B------:R-:W3:Y:S01]  /*2610*/  LDL.64 R184, [R1+0xb8] ;  /* 0x0000b80001b87983 */ /* 0x000ee20000100a00 */
[----:B------:R-:W-:-:S03]  /*2620*/  IMAD.WIDE R40, R5, 0x2, R216 ;  /* 0x0000000205287825 */ /* 0x000fc600078e02d8 */
[----:B------:R1:W3:Y:S01]  /*2630*/  LDG.E.U16 R16, desc[UR20][R26.64] ;  /* 0x000000141a107981 */ /* 0x0002e2000c1e1500 */
[----:B0-----:R-:W-:-:S03]  /*2640*/  IMAD.WIDE R22, R5, 0x2, R186 ;  /* 0x0000000205167825 */ /* 0x001fc600078e02ba */
[----:B------:R-:W3:Y:S04]  /*2650*/  LDL.64 R186, [R1+0x90] ;  /* 0x0000900001ba7983 */ /* 0x000ee80000100a00 */
[----:B------:R-:W3:Y:S04]  /*2660*/  LDL.64 R218, [R1+0xc0] ;  /* 0x0000c00001da7983 */ /* 0x000ee80000100a00 */
[----:B------:R-:W3:Y:S01]  /*2670*/  LDL.64 R216, [R1+0xb0] ;  /* 0x0000b00001d87983 */ /* 0x000ee20000100a00 */
[----:B-1----:R-:W-:-:S03]  /*2680*/  IMAD.WIDE R26, R5, 0x2, R8 ;  /* 0x00000002051a7825 */ /* 0x002fc600078e0208 */
[----:B------:R0:W3:Y:S01]  /*2690*/  LDG.E.U16 R18, desc[UR20][R34.64] ;  /* 0x0000001422127981 */ /* 0x0000e2000c1e1500 */
[----:B------:R-:W-:-:S03]  /*26a0*/  IMAD.WIDE R30, R5, 0x2, R6 ;  /* 0x00000002051e7825 */ /* 0x000fc600078e0206 */
[----:B------:R-:W3:Y:S04]  /*26b0*/  LDL.64 R8, [R1+0x80] ;  /* 0x0000800001087983 */ /* 0x000ee80000100a00 */
[----:B------:R-:W3:Y:S01]  /*26c0*/  LDL.64 R6, [R1+0x70] ;  /* 0x0000700001067983 */ /* 0x000ee20000100a00 */
[----:B0-----:R-:W-:-:S03]  /*26d0*/  IMAD.WIDE R34, R5, 0x2, R236 ;  /* 0x0000000205227825 */ /* 0x001fc600078e02ec */
[----:B------:R0:W3:Y:S04]  /*26e0*/  LDG.E.U16 R28, desc[UR20][R36.64] ;  /* 0x00000014241c7981 */ /* 0x0000e8000c1e1500 */
[----:B------:R-:W3:Y:S04]  /*26f0*/  LDG.E.U16 R52, desc[UR20][R40.64] ;  /* 0x0000001428347981 */ /* 0x000ee8000c1e1500 */
[----:B------:R-:W3:Y:S01]  /*2700*/  LDG.E.U16 R54, desc[UR20][R24.64] ;  /* 0x0000001418367981 */ /* 0x000ee2000c1e1500 */
[----:B0-----:R-:W-:-:S03]  /*2710*/  IMAD.WIDE R36, R5, 0x2, R232 ;  /* 0x0000000205247825 */ /* 0x001fc600078e02e8 */
[----:B------:R-:W3:Y:S04]  /*2720*/  LDG.E.U16 R32, desc[UR20][R32.64] ;  /* 0x0000001420207981 */ /* 0x000ee8000c1e1500 */
[----:B------:R-:W3:Y:S04]  /*2730*/  LDG.E.U16 R53, desc[UR20][R22.64] ;  /* 0x0000001416357981 */ /* 0x000ee8000c1e1500 */
[----:B------:R0:W3:Y:S04]  /*2740*/  LDG.E.U16 R29, desc[UR20][R38.64] ;  /* 0x00000014261d7981 */ /* 0x0000e8000c1e1500 */
[----:B------:R1:W3:Y:S04]  /*2750*/  LDG.E.U16 R55, desc[UR20][R26.64] ;  /* 0x000000141a377981 */ /* 0x0002e8000c1e1500 */
[----:B------:R-:W3:Y:S01]  /*2760*/  LDG.E.U16 R56, desc[UR20][R30.64] ;  /* 0x000000141e387981 */ /* 0x000ee2000c1e1500 */
[----:B0-----:R-:W-:-:S03]  /*2770*/  IMAD.WIDE R38, R5, 0x2, R230 ;  /* 0x0000000205267825 */ /* 0x001fc600078e02e6 */
[----:B------:R-:W3:Y:S01]  /*2780*/  LDG.E.U16 R33, desc[UR20][R34.64] ;  /* 0x0000001422217981 */ /* 0x000ee2000c1e1500 */
[----:B-1----:R-:W-:-:S03]  /*2790*/  IMAD.WIDE R26, R5, 0x2, R188 ;  /* 0x00000002051a7825 */ /* 0x002fc600078e02bc */
[----:B------:R-:W3:Y:S01]  /*27a0*/  LDG.E.U16 R36, desc[UR20][R36.64] ;  /* 0x0000001424247981 */ /* 0x000ee2000c1e1500 */
[----:B----4-:R-:W-:-:S04]  /*27b0*/  IMAD.WIDE R40, R5, 0x2, R228 ;  /* 0x0000000205287825 */ /* 0x010fc800078e02e4 */
[C---:B--2---:R-:W-:Y:S02]  /*27c0*/  IMAD.WIDE R46, R5.reuse, 0x2, R224 ;  /* 0x00000002052e7825 */ /* 0x044fe400078e02e0 */
[----:B------:R-:W2:Y:S04]  /*27d0*/  LDG.E.U16 R40, desc[UR20][R40.64] ;  /* 0x0000001428287981 */ /* 0x000ea8000c1e1500 */
[----:B------:R-:W4:Y:S01]  /*27e0*/  LDG.E.U16 R46, desc[UR20][R46.64] ;  /* 0x000000142e2e7981 */ /* 0x000f22000c1e1500 */
[----:B---3--:R-:W-:-:S05]  /*27f0*/  IMAD.WIDE R20, R5, 0x2, R20 ;  /* 0x0000000205147825 */ /* 0x008fca00078e0214 */
[----:B------:R0:W3:Y:S01]  /*2800*/  LDG.E.U16 R57, desc[UR20][R20.64] ;  /* 0x0000001414397981 */ /* 0x0000e2000c1e1500 */
[----:B------:R-:W-:-:S04]  /*2810*/  IMAD.WIDE R44, R5, 0x2, R226 ;  /* 0x00000002052c7825 */ /* 0x000fc800078e02e2 */
[C---:B------:R-:W-:Y:S02]  /*2820*/  IMAD.WIDE R48, R5.reuse, 0x2, R222 ;  /* 0x0000000205307825 */ /* 0x040fe400078e02de */
[----:B------:R-:W3:Y:S02]  /*2830*/  LDG.E.U16 R44, desc[UR20][R44.64] ;  /* 0x000000142c2c7981 */ /* 0x000ee4000c1e1500 */
[C---:B------:R-:W-:Y:S02]  /*2840*/  IMAD.WIDE R50, R5.reuse, 0x2, R220 ;  /* 0x0000000205327825 */ /* 0x040fe400078e02dc */
[----:B------:R-:W3:Y:S04]  /*2850*/  LDG.E.U16 R48, desc[UR20][R48.64] ;  /* 0x0000001430307981 */ /* 0x000ee8000c1e1500 */
[----:B------:R-:W3:Y:S01]  /*2860*/  LDG.E.U16 R50, desc[UR20][R50.64] ;  /* 0x0000001432327981 */ /* 0x000ee2000c1e1500 */
[----:B------:R-:W-:-:S03]  /*2870*/  IMAD.WIDE R42, R5, 0x2, R184 ;  /* 0x00000002052a7825 */ /* 0x000fc600078e02b8 */
[----:B------:R-:W3:Y:S04]  /*2880*/  LDG.E.U16 R184, desc[UR20][R38.64] ;  /* 0x0000001426b87981 */ /* 0x000ee8000c1e1500 */
[----:B------:R-:W3:Y:S01]  /*2890*/  LDG.E.U16 R42, desc[UR20][R42.64] ;  /* 0x000000142a2a7981 */ /* 0x000ee2000c1e1500 */
[----:B0-----:R-:W-:-:S03]  /*28a0*/  IMAD.WIDE R20, R5, 0x2, R186 ;  /* 0x0000000205147825 */ /* 0x001fc600078e02ba */
[----:B------:R-:W3:Y:S01]  /*28b0*/  LDG.E.U16 R187, desc[UR20][R26.64] ;  /* 0x000000141abb7981 */ /* 0x000ee2000c1e1500 */
[----:B------:R-:W-:-:S03]  /*28c0*/  IMAD.WIDE R34, R5, 0x2, R218 ;  /* 0x0000000205227825 */ /* 0x000fc600078e02da */
[----:B------:R-:W3:Y:S01]  /*28d0*/  LDG.E.U16 R20, desc[UR20][R20.64] ;  /* 0x0000001414147981 */ /* 0x000ee2000c1e1500 */
[----:B------:R-:W-:-:S03]  /*28e0*/  IMAD.WIDE R30, R5, 0x2, R216 ;  /* 0x00000002051e7825 */ /* 0x000fc600078e02d8 */
[----:B------:R0:W3:Y:S04]  /*28f0*/  LDG.E.U16 R185, desc[UR20][R34.64] ;  /* 0x0000001422b97981 */ /* 0x0000e8000c1e1500 */
[----:B------:R-:W3:Y:S01]  /*2900*/  LDG.E.U16 R186, desc[UR20][R30.64] ;  /* 0x000000141eba7981 */ /* 0x000ee2000c1e1500 */
[----:B------:R-:W-:-:S03]  /*2910*/  IMAD.WIDE R22, R5, 0x2, R8 ;  /* 0x0000000205167825 */ /* 0x000fc600078e0208 */
[----:B------:R-:W3:Y:S01]  /*2920*/  LDL.64 R218, [R1+0x30] ;  /* 0x0000300001da7983 */ /* 0x000ee20000100a00 */
[----:B------:R-:W-:-:S03]  /*2930*/  IMAD.WIDE R24, R5, 0x2, R6 ;  /* 0x0000000205187825 */ /* 0x000fc600078e0206 */
[----:B------:R-:W3:Y:S04]  /*2940*/  LDG.E.U16 R22, desc[UR20][R22.64] ;  /* 0x0000001416167981 */ /* 0x000ee8000c1e1500 */
[----:B------:R-:W3:Y:S04]  /*2950*/  LDG.E.U16 R188, desc[UR20][R24.64] ;  /* 0x0000001418bc7981 */ /* 0x000ee8000c1e1500 */
[----:B------:R-:W3:Y:S04]  /*2960*/  LDL.64 R8, [R1+0x68] ;  /* 0x0000680001087983 */ /* 0x000ee80000100a00 */
[----:B------:R-:W3:Y:S01]  /*2970*/  LDL.64 R6, [R1+0x28] ;  /* 0x0000280001067983 */ /* 0x000ee20000100a00 */
[----:B------:R-:W1:Y:S03]  /*2980*/  S2R R216, SR_TID.X ;  /* 0x0000000000d87919 */ /* 0x000e660000002100 */
[----:B------:R-:W-:Y:S04]  /*2990*/  STL [R1+0x188], R5 ;  /* 0x0001880501007387 */ /* 0x000fe80000100800 */
[----:B-----5:R-:W-:Y:S04]  /*29a0*/  STL [R1+0x190], R214 ;  /* 0x000190d601007387 */ /* 0x020fe80000100800 */
[----:B------:R-:W-:Y:S04]  /*29b0*/  STL [R1+0x18c], R215 ;  /* 0x00018cd701007387 */ /* 0x000fe80000100800 */
[----:B------:R-:W3:Y:S04]  /*29c0*/  LDL.64 R224, [R1+0x58] ;  /* 0x0000580001e07983 */ /* 0x000ee80000100a00 */
[----:B------:R-:W3:Y:S01]  /*29d0*/  LDL.64 R222, [R1+0x60] ;  /* 0x0000600001de7983 */ /* 0x000ee20000100a00 */
[----:B-1----:R-:W-:-:S04]  /*29e0*/  LOP3.LUT R10, R216, 0x40, RZ, 0xc0, !PT ;  /* 0x00000040d80a7812 */ /* 0x002fc800078ec0ff */
[----:B------:R-:W-:Y:S02]  /*29f0*/  ISETP.NE.U32.AND P0, PT, R10, RZ, PT ;  /* 0x000000ff0a00720c */ /* 0x000fe40003f05070 */
[----:B------:R-:W-:Y:S02]  /*2a00*/  SHF.L.U32 R216, R216, 0x1, RZ ;  /* 0x00000001d8d87819 */ /* 0x000fe400000006ff */
[----:B0-----:R-:W-:-:S04]  /*2a10*/  SEL R35, RZ, 0x90, !P0 ;  /* 0x00000090ff237807 */ /* 0x001fc80004000000 */
[----:B------:R-:W-:Y:S01]  /*2a20*/  LOP3.LUT R35, R35, 0x7e, R216, 0x78, !PT ;  /* 0x0000007e23237812 */ /* 0x000fe200078e78d8 */
[----:B------:R-:W-:Y:S03]  /*2a30*/  BAR.SYNC.DEFER_BLOCKING 0x0 ;  /* 0x0000000000007b1d */ /* 0x000fe60000010000 */
[----:B------:R-:W-:-:S03]  /*2a40*/  LOP3.LUT R21, R35, 0x20, RZ, 0x3c, !PT ;  /* 0x0000002023157812 */ /* 0x000fc600078e3cff */
[----:B------:R-:W-:Y:S04]  /*2a50*/  STS.U16 [R35+UR17+0x2000], R12 ;  /* 0x0020000c23007988 */ /* 0x000fe80008000411 */
        /* <DEDUP_REMOVED lines=8> */
[----:B------:R-:W-:Y:S01]  /*2ae0*/  STS.U16 [R35+UR17+0x3200], R36 ;  /* 0x0032002423007988 */ /* 0x000fe20008000411 */
[----:B------:R-:W-:-:S03]  /*2af0*/  UMOV UR13, 0x40000040 ;  /* 0x40000040000d7882 */ /* 0x000fc60000000000 */
[----:B--2---:R-:W-:Y:S04]  /*2b00*/  STS.U16 [R35+UR17+0x3400], R40 ;  /* 0x0034002823007988 */ /* 0x004fe80008000411 */
[----:B----4-:R-:W-:Y:S04]  /*2b10*/  STS.U16 [R35+UR17+0x3a00], R46 ;  /* 0x003a002e23007988 */ /* 0x010fe80008000411 */
[----:B---3--:R-:W-:Y:S04]  /*2b20*/  STS.U16 [R35+UR17+0x3800], R44 ;  /* 0x0038002c23007988 */ /* 0x008fe80008000411 */
        /* <DEDUP_REMOVED lines=10> */
[----:B------:R-:W-:Y:S04]  /*2bd0*/  STS.U16 [R21+UR17+0x2d00], R54 ;  /* 0x002d003615007988 */ /* 0x000fe80008000411 */
[----:B------:R-:W-:Y:S04]  /*2be0*/  STS.U16 [R21+UR17+0x2f00], R56 ;  /* 0x002f003815007988 */ /* 0x000fe80008000411 */
[----:B0-----:R-:W2:Y:S04]  /*2bf0*/  LDL.64 R188, [R1+0x20] ;  /* 0x0000200001bc7983 */ /* 0x001ea80000100a00 */
[----:B------:R-:W-:Y:S04]  /*2c00*/  STS.U16 [R21+UR17+0x3100], R57 ;  /* 0x0031003915007988 */ /* 0x000fe80008000411 */
[----:B------:R-:W-:Y:S04]  /*2c10*/  STS.U16 [R21+UR17+0x3300], R184 ;  /* 0x003300b815007988 */ /* 0x000fe80008000411 */
[----:B------:R-:W-:Y:S04]  /*2c20*/  STS.U16 [R21+UR17+0x3500], R185 ;  /* 0x003500b915007988 */ /* 0x000fe80008000411 */
[----:B------:R-:W-:Y:S04]  /*2c30*/  STS.U16 [R21+UR17+0x3700], R186 ;  /* 0x003700ba15007988 */ /* 0x000fe80008000411 */
[----:B------:R-:W-:Y:S04]  /*2c40*/  STS.U16 [R21+UR17+0x3900], R187 ;  /* 0x003900bb15007988 */ /* 0x000fe80008000411 */
[----:B------:R-:W-:Y:S04]  /*2c50*/  STS.U16 [R21+UR17+0x3b00], R20 ;  /* 0x003b001415007988 */ /* 0x000fe80008000411 */
[----:B------:R-:W-:Y:S04]  /*2c60*/  STS.U16 [R21+UR17+0x3d00], R22 ;  /* 0x003d001615007988 */ /* 0x000fe80008000411 */
[----:B------:R-:W-:Y:S01]  /*2c70*/  STL [R1+0x198], R248 ;  /* 0x000198f801007387 */ /* 0x000fe20000100800 */
[----:B------:R0:W-:Y:S06]  /*2c80*/  MEMBAR.ALL.CTA ;  /* 0x0000000000007992 */ /* 0x0001ec0000008000 */
[----:B0-----:R-:W0:Y:S04]  /*2c90*/  FENCE.VIEW.ASYNC.S ;  /* 0x00000000000073c6 */ /* 0x001e280000000000 */
[----:B------:R-:W-:Y:S04]  /*2ca0*/  STL [R1+0x194], R249 ;  /* 0x000194f901007387 */ /* 0x000fe80000100800 */
[----:B------:R-:W-:Y:S04]  /*2cb0*/  STL [R1+0x1a0], R204 ;  /* 0x0001a0cc01007387 */ /* 0x000fe80000100800 */
[----:B------:R1:W-:Y:S04]  /*2cc0*/  STL [R1+0x19c], R205 ;  /* 0x00019ccd01007387 */ /* 0x0003e80000100800 */
[----:B------:R-:W3:Y:S04]  /*2cd0*/  LDL.64 R228, [R1+0x18] ;  /* 0x0000180001e47983 */ /* 0x000ee80000100a00 */
[----:B------:R-:W4:Y:S01]  /*2ce0*/  LDL.64 R226, [R1+0x50] ;  /* 0x0000500001e27983 */ /* 0x000f220000100a00 */
[----:B0-----:R-:W-:Y:S01]  /*2cf0*/  BAR.SYNC.DEFER_BLOCKING 0x0 ;  /* 0x0000000000007b1d */ /* 0x001fe20000010000 */
[----:B------:R-:W-:-:S04]  /*2d00*/  IMAD.WIDE R18, R4, 0x2, R214 ;  /* 0x0000000204127825 */ /* 0x000fc800078e02d6 */
[C---:B------:R-:W-:Y:S01]  /*2d10*/  IMAD.WIDE R16, R4.reuse, 0x2, R218 ;  /* 0x0000000204107825 */ /* 0x040fe200078e02da */
[----:B------:R-:W4:Y:S03]  /*2d20*/  LDL.64 R220, [R1+0x48] ;  /* 0x0000480001dc7983 */ /* 0x000f260000100a00 */
[C---:B------:R-:W-:Y:S01]  /*2d30*/  IMAD.WIDE R14, R4.reuse, 0x2, R248 ;  /* 0x00000002040e7825 */ /* 0x040fe200078e02f8 */
[----:B------:R-:W4:Y:S04]  /*2d40*/  LDL.64 R218, [R1+0x40] ;  /* 0x0000400001da7983 */ /* 0x000f280000100a00 */
[----:B------:R-:W4:Y:S01]  /*2d50*/  LDL.64 R214, [R1+0x38] ;  /* 0x0000380001d67983 */ /* 0x000f220000100a00 */
[----:B------:R-:W-:-:S03]  /*2d60*/  IMAD.WIDE R12, R4, 0x2, R204 ;  /* 0x00000002040c7825 */ /* 0x000fc600078e02cc */
[----:B-1----:R-:W4:Y:S01]  /*2d70*/  LDL.64 R204, [R1+0x10] ;  /* 0x0000100001cc7983 */ /* 0x002f220000100a00 */
[----:B------:R-:W-:-:S03]  /*2d80*/  WARPGROUP.ARRIVE ;  /* 0x00000000000079c5 */ /* 0x000fc60000000000 */
[----:B------:R-:W4:Y:S04]  /*2d90*/  LDG.E.U16 R23, desc[UR20][R18.64] ;  /* 0x0000001412177981 */ /* 0x000f28000c1e1500 */
[----:B------:R0:W4:Y:S01]  /*2da0*/  LDG.E.U16 R21, desc[UR20][R14.64] ;  /* 0x000000140e157981 */ /* 0x000122000c1e1500 */
[----:B------:R-:W-:Y:S01]  /*2db0*/  HGMMA.64x128x16.F32.BF16 R88, gdesc[UR12].tnspA, RZ, !UPT ;  /* 0x21e000000c5879f0 */ /* 0x000fe2000c7018ff */
[C---:B------:R-:W-:Y:S02]  /*2dc0*/  IMAD.WIDE R186, R4.reuse, 0x2, R246 ;  /* 0x0000000204ba7825 */ /* 0x040fe400078e02f6 */
[----:B------:R1:W4:Y:S04]  /*2dd0*/  LDG.E.U16 R22, desc[UR20][R12.64] ;  /* 0x000000140c167981 */ /* 0x000328000c1e1500 */
[----:B------:R1:W4:Y:S01]  /*2de0*/  LDG.E.U16 R19, desc[UR20][R16.64] ;  /* 0x0000001410137981 */ /* 0x000322000c1e1500 */
[----:B0-----:R-:W-:-:S03]  /*2df0*/  IMAD.WIDE R14, R4, 0x2, R6 ;  /* 0x00000002040e7825 */ /* 0x001fc600078e0206 */
[----:B------:R-:W4:Y:S01]  /*2e00*/  LDL.64 R6, [R1] ;  /* 0x0000000001067983 */ /* 0x000f220000100a00 */
[----:B-1----:R-:W-:-:S03]  /*2e10*/  IMAD.WIDE R12, R4, 0x2, R202 ;  /* 0x00000002040c7825 */ /* 0x002fc600078e02ca */
[----:B------:R-:W4:Y:S01]  /*2e20*/  LDG.E.U16 R184, desc[UR20][R14.64] ;  /* 0x000000140eb87981 */ /* 0x000f22000c1e1500 */
[----:B------:R-:W-:-:S03]  /*2e30*/  IMAD.WIDE R16, R4, 0x2, R8 ;  /* 0x0000000204107825 */ /* 0x000fc600078e0208 */
[----:B------:R-:W4:Y:S04]  /*2e40*/  LDL.64 R8, [R1+0x8] ;  /* 0x0000080001087983 */ /* 0x000f280000100a00 */
[----:B------:R0:W4:Y:S04]  /*2e50*/  LDG.E.U16 R185, desc[UR20][R16.64] ;  /* 0x0000001410b97981 */ /* 0x000128000c1e1500 */
[----:B------:R-:W4:Y:S04]  /*2e60*/  LDG.E.U16 R186, desc[UR20][R186.64] ;  /* 0x00000014baba7981 */ /* 0x000f28000c1e1500 */
[----:B------:R1:W4:Y:S01]  /*2e70*/  LDG.E.U16 R18, desc[UR20][R12.64] ;  /* 0x000000140c127981 */ /* 0x000322000c1e1500 */
[----:B------:R-:W-:Y:S01]  /*2e80*/  UMOV UR46, UR14 ;  /* 0x0000000e002e7c82 */ /* 0x000fe20008000000 */
[----:B------:R-:W-:Y:S01]  /*2e90*/  UMOV UR47, UR15 ;  /* 0x0000000f002f7c82 */ /* 0x000fe20008000000 */
[----:B------:R-:W-:-:S12]  /*2ea0*/  HGMMA.64x128x16.F32.BF16 R88, gdesc[UR8].tnspA, R88 ;  /* 0x21e00000085879f0 */ /* 0x000fd80008701858 */
[----:B------:R-:W-:Y:S01]  /*2eb0*/  HGMMA.64x128x16.F32.BF16 R24, gdesc[UR44].tnspA, RZ, !UPT ;  /* 0x21e000002c1879f0 */ /* 0x000fe2000c7018ff */
[----:B------:R-:W-:Y:S01]  /*2ec0*/  UMOV UR50, UR10 ;  /* 0x0000000a00327c82 */ /* 0x000fe20008000000 */
[----:B------:R-:W-:Y:S01]  /*2ed0*/  UMOV UR51, UR11 ;  /* 0x0000000b00337c82 */ /* 0x000fe20008000000 */
[----:B0-----:R-:W-:-:S04]  /*2ee0*/  IMAD.WIDE R16, R4, 0x2, R224 ;  /* 0x0000000204107825 */ /* 0x001fc800078e02e0 */
[----:B------:R-:W-:-:S04]  /*2ef0*/  IMAD.WIDE R222, R4, 0x2, R222 ;  /* 0x0000000204de7825 */ /* 0x000fc800078e02de */
[C---:B------:R-:W-:Y:S02]  /*2f00*/  IMAD.WIDE R224, R4.reuse, 0x2, R244 ;  /* 0x0000000204e07825 */ /* 0x040fe400078e02f4 */
[----:B------:R-:W4:Y:S02]  /*2f10*/  LDG.E.U16 R222, desc[UR20][R222.64] ;  /* 0x00000014dede7981 */ /* 0x000f24000c1e1500 */
[C---:B-1----:R-:W-:Y:S02]  /*2f20*/  IMAD.WIDE R12, R4.reuse, 0x2, R200 ;  /* 0x00000002040c7825 */ /* 0x042fe400078e02c8 */
[----:B------:R-:W4:Y:S04]  /*2f30*/  LDG.E.U16 R224, desc[UR20][R224.64] ;  /* 0x00000014e0e07981 */ /* 0x000f28000c1e1500 */
[----:B------:R0:W4:Y:S02]  /*2f40*/  LDG.E.U16 R187, desc[UR20][R12.64] ;  /* 0x000000140cbb7981 */ /* 0x000124000c1e1500 */
[----:B0-----:R-:W-:-:S05]  /*2f50*/  IMAD.WIDE R12, R4, 0x2, R198 ;  /* 0x00000002040c7825 */ /* 0x001fca00078e02c6 */
[----:B------:R-:W4:Y:S01]  /*2f60*/  LDG.E.U16 R223, desc[UR20][R12.64] ;  /* 0x000000140cdf7981 */ /* 0x000f22000c1e1500 */
[----:B------:R-:W-:Y:S01]  /*2f70*/  HGMMA.64x128x16.F32.BF16 R24, gdesc[UR48].tnspA, R24, gsb0 ;  /* 0x21e00000301879f0 */ /* 0x000fe20008001818 */
[C---:B--2---:R-:W-:Y:S02]  /*2f80*/  IMAD.WIDE R14, R4.reuse, 0x2, R188 ;  /* 0x00000002040e7825 */ /* 0x044fe400078e02bc */
[----:B------:R-:W2:Y:S04]  /*2f90*/  LDG.E.U16 R188, desc[UR20][R16.64] ;  /* 0x0000001410bc7981 */ /* 0x000ea8000c1e1500 */
[----:B------:R0:W2:Y:S02]  /*2fa0*/  LDG.E.U16 R20, desc[UR20][R14.64] ;  /* 0x000000140e147981 */ /* 0x0000a4000c1e1500 */
[----:B0-----:R-:W-:-:S04]  /*2fb0*/  IMAD.WIDE R14, R4, 0x2, R234 ;  /* 0x00000002040e7825 */ /* 0x001fc800078e02ea */
[----:B---3--:R-:W-:-:S06]  /*2fc0*/  IMAD.WIDE R16, R4, 0x2, R228 ;  /* 0x0000000204107825 */ /* 0x008fcc00078e02e4 */
[----:B------:R-:W3:Y:S04]  /*2fd0*/  LDG.E.U16 R17, desc[UR20][R16.64] ;  /* 0x0000001410117981 */ /* 0x000ee8000c1e1500 */
[----:B------:R0:W3:Y:S01]  /*2fe0*/  LDG.E.U16 R16, desc[UR20][R14.64] ;  /* 0x000000140e107981 */ /* 0x0000e2000c1e1500 */
[----:B----4-:R-:W-:Y:S01]  /*2ff0*/  IMAD.WIDE R12, R4, 0x2, R226 ;  /* 0x00000002040c7825 */ /* 0x010fe200078e02e2 */
[----:B0-----:R-:W-:-:S04]  /*3000*/  LOP3.LUT R15, R216, 0x7e, RZ, 0xc0, !PT ;  /* 0x0000007ed80f7812 */ /* 0x001fc800078ec0ff */
[----:B------:R-:W-:Y:S02]  /*3010*/  LEA R15, R10, R15, 0x6 ;  /* 0x0000000f0a0f7211 */ /* 0x000fe400078e30ff */
[----:B------:R0:W4:Y:S01]  /*3020*/  LDG.E.U16 R10, desc[UR20][R12.64] ;  /* 0x000000140c0a7981 */ /* 0x000122000c1e1500 */
[----:B------:R-:W-:-:S04]  /*3030*/  IMAD.WIDE R218, R4, 0x2, R218 ;  /* 0x0000000204da7825 */ /* 0x000fc800078e02da */
[C---:B------:R-:W-:Y:S01]  /*3040*/  IMAD.WIDE R216, R4.reuse, 0x2, R214 ;  /* 0x0000000204d87825 */ /* 0x040fe200078e02d6 */
[----:B------:R1:W4:Y:S03]  /*3050*/  LDG.E.U16 R14, desc[UR20][R218.64] ;  /* 0x00000014da0e7981 */ /* 0x000326000c1e1500 */
[----:B0-----:R-:W-:-:S06]  /*3060*/  IMAD.WIDE R12, R4, 0x2, R220 ;  /* 0x00000002040c7825 */ /* 0x001fcc00078e02dc */
[----:B------:R-:W4:Y:S01]  /*3070*/  LDG.E.U16 R12, desc[UR20][R12.64] ;  /* 0x000000140c0c7981 */ /* 0x000f22000c1e1500 */
[----:B------:R-:W-:-:S05]  /*3080*/  IMAD.WIDE R220, R4, 0x2, R6 ;  /* 0x0000000204dc7825 */ /* 0x000fca00078e0206 */
[----:B------:R-:W4:Y:S01]  /*3090*/  LDG.E.U16 R227, desc[UR20][R220.64] ;  /* 0x00000014dce37981 */ /* 0x000f22000c1e1500 */
[----:B-1----:R-:W-:-:S03]  /*30a0*/  IMAD.WIDE R218, R4, 0x2, R8 ;  /* 0x0000000204da7825 */ /* 0x002fc600078e0208 */
[----:B------:R0:W4:Y:S04]  /*30b0*/  LDG.E.U16 R13, desc[UR20][R216.64] ;  /* 0x00000014d80d7981 */ /* 0x000128000c1e1500 */
[----:B------:R1:W4:Y:S01]  /*30c0*/  LDG.E.U16 R226, desc[UR20][R218.64] ;  /* 0x00000014dae27981 */ /* 0x000322000c1e1500 */
[----:B0-----:R-:W-:-:S04]  /*30d0*/  IMAD.WIDE R216, R4, 0x2, R204 ;  /* 0x0000000204d87825 */ /* 0x001fc800078e02cc */
[C---:B-1----:R-:W-:Y:S01]  /*30e0*/  IMAD.WIDE R218, R4.reuse, 0x2, R212 ;  /* 0x0000000204da7825 */ /* 0x042fe200078e02d4 */
[----:B------:R0:W4:Y:S03]  /*30f0*/  LDG.E.U16 R225, desc[UR20][R216.64] ;  /* 0x00000014d8e17981 */ /* 0x000126000c1e1500 */
[C---:B------:R-:W-:Y:S01]  /*3100*/  IMAD.WIDE R220, R4.reuse, 0x2, R210 ;  /* 0x0000000204dc7825 */ /* 0x040fe200078e02d2 */
        /* <DEDUP_REMOVED lines=12> */
[----:B------:R-:W-:Y:S02]  /*31d0*/  WARPGROUP.DEPBAR.LE gsb0, 0x0 ;  /* 0x00008000000079c5 */ /* 0x000fe40000010000 */
[----:B------:R-:W4:Y:S01]  /*31e0*/  LDG.E.U16 R218, desc[UR20][R218.64] ;  /* 0x00000014dada7981 */ /* 0x000f22000c1e1500 */
[----:B0-----:R-:W-:-:S03]  /*31f0*/  IMAD.WIDE R216, R4, 0x2, R194 ;  /* 0x0000000204d87825 */ /* 0x001fc600078e02c2 */
[----:B------:R-:W4:Y:S04]  /*3200*/  LDG.E.U16 R220, desc[UR20][R220.64] ;  /* 0x00000014dcdc7981 */ /* 0x000f28000c1e1500 */
[----:B------:R0:W4:Y:S01]  /*3210*/  LDG.E.U16 R216, desc[UR20][R216.64] ;  /* 0x00000014d8d87981 */ /* 0x000122000c1e1500 */
[----:B------:R-:W-:Y:S06]  /*3220*/  BAR.SYNC.DEFER_BLOCKING 0x0 ;  /* 0x0000000000007b1d */ /* 0x000fec0000010000 */
[----:B------:R1:W-:Y:S04]  /*3230*/  STS.U16 [R15+UR17+0x2400], R19 ;  /* 0x002400130f007988 */ /* 0x0003e80008000411 */
[----:B------:R-:W-:Y:S01]  /*3240*/  STS.U16 [R15+UR17+0x2000], R23 ;  /* 0x002000170f007988 */ /* 0x000fe20008000411 */
[----:B-1----:R-:W-:-:S03]  /*3250*/  LOP3.LUT R19, R15, 0x10, RZ, 0x3c, !PT ;  /* 0x000000100f137812 */ /* 0x002fc600078e3cff */
[----:B------:R-:W-:Y:S04]  /*3260*/  STS.U16 [R15+UR17+0x2800], R21 ;  /* 0x002800150f007988 */ /* 0x000fe80008000411 */
[----:B------:R-:W-:Y:S04]  /*3270*/  STS.U16 [R15+UR17+0x2c00], R22 ;  /* 0x002c00160f007988 */ /* 0x000fe80008000411 */
[----:B------:R-:W-:Y:S04]  /*3280*/  STS.U16 [R19+UR17+0x2080], R185 ;  /* 0x002080b913007988 */ /* 0x000fe80008000411 */
[----:B------:R-:W-:Y:S04]  /*3290*/  STS.U16 [R19+UR17+0x2480], R184 ;  /* 0x002480b813007988 */ /* 0x000fe80008000411 */
[----:B------:R-:W-:Y:S04]  /*32a0*/  STS.U16 [R19+UR17+0x2880], R186 ;  /* 0x002880ba13007988 */ /* 0x000fe80008000411 */
[----:B------:R1:W-:Y:S02]  /*32b0*/  STS.U16 [R19+UR17+0x2c80], R18 ;  /* 0x002c801213007988 */ /* 0x0003e40008000411 */
[----:B-1----:R-:W-:Y:S01]  /*32c0*/  FMUL R18, R88, UR5 ;  /* 0x0000000558127c20 */ /* 0x002fe20008400000 */
[----:B------:R-:W-:-:S05]  /*32d0*/  FMUL R19, R89, UR5 ;  /* 0x0000000559137c20 */ /* 0x000fca0008400000 */
[----:B------:R-:W-:Y:S01]  /*32e0*/  FMNMX R18, R18, R19, !PT ;  /* 0x0000001312127209 */ /* 0x000fe20007800000 */
        /* <DEDUP_REMOVED lines=58> */
[----:B------:R-:W-:Y:S01]  /*3690*/  FMUL R19, R149, UR5 ;  /* 0x0000000595137c20 */ /* 0x000fe20008400000 */
[----:B------:R-:W-:-:S04]  /*36a0*/  LOP3.LUT R21, R15, 0x20, RZ, 0x3c, !PT ;  /* 0x000000200f157812 */ /* 0x000fc800078e3cff */
[----:B------:R-:W-:Y:S01]  /*36b0*/  FMNMX R18, R19, R18, !PT ;  /* 0x0000001213127209 */ /* 0x000fe20007800000 */
[----:B--2---:R1:W-:Y:S04]  /*36c0*/  STS.U16 [R21+UR17+0x2500], R20 ;  /* 0x0025001415007988 */ /* 0x0043e80008000411 */
[----:B------:R-:W2:Y:S01]  /*36d0*/  SHFL.BFLY PT, R19, R18, 0x2, 0x1f ;  /* 0x0c401f0012137f89 */ /* 0x000ea200000e0000 */
[----:B-1----:R-:W-:-:S03]  /*36e0*/  LOP3.LUT R20, R15, 0x30, RZ, 0x3c, !PT ;  /* 0x000000300f147812 */ /* 0x002fc600078e3cff */
[----:B------:R-:W-:Y:S04]  /*36f0*/  STS.U16 [R21+UR17+0x2100], R222 ;  /* 0x002100de15007988 */ /* 0x000fe80008000411 */
[----:B------:R-:W-:Y:S04]  /*3700*/  STS.U16 [R21+UR17+0x2900], R224 ;  /* 0x002900e015007988 */ /* 0x000fe80008000411 */
[----:B------:R-:W-:Y:S04]  /*3710*/  STS.U16 [R21+UR17+0x2d00], R187 ;  /* 0x002d00bb15007988 */ /* 0x000fe80008000411 */
[----:B---3--:R1:W-:Y:S04]  /*3720*/  STS.U16 [R20+UR17+0x2580], R17 ;  /* 0x0025801114007988 */ /* 0x0083e80008000411 */
[----:B------:R3:W-:Y:S01]  /*3730*/  STS.U16 [R20+UR17+0x2980], R16 ;  /* 0x0029801014007988 */ /* 0x0007e20008000411 */
[----:B-1----:R-:W-:Y:S01]  /*3740*/  FMUL R17, R91, UR5 ;  /* 0x000000055b117c20 */ /* 0x002fe20008400000 */
[----:B---3--:R-:W-:-:S05]  /*3750*/  FMUL R16, R90, UR5 ;  /* 0x000000055a107c20 */ /* 0x008fca0008400000 */
[----:B------:R-:W-:Y:S01]  /*3760*/  FMNMX R16, R16, R17, !PT ;  /* 0x0000001110107209 */ /* 0x000fe20007800000 */
[----:B------:R-:W-:Y:S01]  /*3770*/  FMUL R17, R94, UR5 ;  /* 0x000000055e117c20 */ /* 0x000fe20008400000 */
[----:B--2---:R-:W-:-:S04]  /*3780*/  FMNMX R19, R18, R19, !PT ;  /* 0x0000001312137209 */ /* 0x004fc80007800000 */
[----:B------:R-:W-:Y:S01]  /*3790*/  FMNMX R16, R17, R16, !PT ;  /* 0x0000001011107209 */ /* 0x000fe20007800000 */
[----:B------:R-:W-:Y:S01]  /*37a0*/  FMUL R17, R95, UR5 ;  /* 0x000000055f117c20 */ /* 0x000fe20008400000 */
[----:B------:R-:W-:-:S04]  /*37b0*/  FMUL R18, R98, UR5 ;  /* 0x0000000562127c20 */ /* 0x000fc80008400000 */
[----:B------:R-:W-:Y:S02]  /*37c0*/  FMNMX R17, R17, R16, !PT ;  /* 0x0000001011117209 */ /* 0x000fe40007800000 */
[----:B------:R-:W1:Y:S02]  /*37d0*/  SHFL.BFLY PT, R16, R19, 0x1, 0x1f ;  /* 0x0c201f0013107f89 */ /* 0x000e6400000e0000 */
        /* <DEDUP_REMOVED lines=8> */
[----:B-1----:R-:W-:Y:S01]  /*3860*/  FMNMX R16, R19, R16, !PT ;  /* 0x0000001013107209 */ /* 0x002fe20007800000 */
[----:B------:R-:W-:-:S03]  /*3870*/  FMUL R19, R107, UR5 ;  /* 0x000000056b137c20 */ /* 0x000fc60008400000 */
[----:B------:R-:W-:-:S04]  /*3880*/  FMNMX R18, R17, R18, !PT ;  /* 0x0000001211127209 */ /* 0x000fc80007800000 */
        /* <DEDUP_REMOVED lines=14> */
[----:B------:R-:W-:Y:S01]  /*3970*/  STS.U16 [R20+UR17+0x2180], R188 ;  /* 0x002180bc14007988 */ /* 0x000fe20008000411 */
[----:B------:R-:W-:-:S03]  /*3980*/  FMUL R17, R24, UR5 ;  /* 0x0000000518117c20 */ /* 0x000fc60008400000 */
[----:B------:R-:W-:Y:S01]  /*3990*/  FMNMX R18, R19, R18, !PT ;  /* 0x0000001213127209 */ /* 0x000fe20007800000 */
[----:B------:R-:W-:Y:S01]  /*39a0*/  FMUL R19, R123, UR5 ;  /* 0x000000057b137c20 */ /* 0x000fe20008400000 */
[----:B------:R1:W-:Y:S01]  /*39b0*/  STS.U16 [R20+UR17+0x2d80], R223 ;  /* 0x002d80df14007988 */ /* 0x0003e20008000411 */
[----:B------:R-:W-:-:S03]  /*39c0*/  FMNMX R16, R16, R11, !PT ;  /* 0x0000000b10107209 */ /* 0x000fc60007800000 */
[----:B------:R-:W-:Y:S01]  /*39d0*/  FMNMX R18, R19, R18, !PT ;  /* 0x0000001213127209 */ /* 0x000fe20007800000 */
[----:B------:R-:W-:Y:S01]  /*39e0*/  FMUL R19, R126, UR5 ;  /* 0x000000057e137c20 */ /* 0x000fe20008400000 */
[----:B-1----:R-:W-:-:S04]  /*39f0*/  FMUL R20, R25, UR5 ;  /* 0x0000000519147c20 */ /* 0x002fc80008400000 */
[----:B------:R-:W-:Y:S02]  /*3a00*/  FMNMX R18, R19, R18, !PT ;  /* 0x0000001213127209 */ /* 0x000fe40007800000 */
[----:B------:R-:W-:Y:S01]  /*3a10*/  FMNMX R17, R17, R20, !PT ;  /* 0x0000001411117209 */ /* 0x000fe20007800000 */
[--C-:B------:R-:W-:Y:S01]  /*3a20*/  FFMA R20, R104, UR5, -R16.reuse ;  /* 0x0000000568147c23 */ /* 0x100fe20008000810 */
[----:B------:R-:W-:-:S03]  /*3a30*/  FFMA R19, R105, UR5, -R16 ;  /* 0x0000000569137c23 */ /* 0x000fc60008000810 */
[----:B------:R-:W-:Y:S01]  /*3a40*/  FMUL R20, R20, 1.4426950216293334961 ;  /* 0x3fb8aa3b14147820 */ /* 0x000fe20000400000 */
[----:B------:R-:W-:-:S03]  /*3a50*/  FMUL R19, R19, 1.4426950216293334961 ;  /* 0x3fb8aa3b13137820 */ /* 0x000fc60000400000 */
[----:B------:R1:W-:Y:S02]  /*3a60*/  MUFU.EX2 R205, R20 ;  /* 0x0000001400cd7308 */ /* 0x0003e40000000800 */
[----:B-1----:R-:W-:-:S06]  /*3a70*/  FMUL R20, R127, UR5 ;  /* 0x000000057f147c20 */ /* 0x002fcc0008400000 */
[----:B------:R1:W-:Y:S01]  /*3a80*/  MUFU.EX2 R204, R19 ;  /* 0x0000001300cc7308 */ /* 0x0003e20000000800 */
[----:B------:R-:W-:Y:S01]  /*3a90*/  FMNMX R18, R20, R18, !PT ;  /* 0x0000001214127209 */ /* 0x000fe20007800000 */
[----:B------:R-:W-:Y:S01]  /*3aa0*/  FFMA R20, R108, UR5, -R16 ;  /* 0x000000056c147c23 */ /* 0x000fe20008000810 */
[----:B-1----:R-:W-:-:S03]  /*3ab0*/  FMUL R19, R130, UR5 ;  /* 0x0000000582137c20 */ /* 0x002fc60008400000 */
[----:B------:R-:W-:Y:S01]  /*3ac0*/  FMUL R20, R20, 1.4426950216293334961 ;  /* 0x3fb8aa3b14147820 */ /* 0x000fe20000400000 */
[----:B------:R-:W-:Y:S01]  /*3ad0*/  STL [R1+0x1a8], R246 ;  /* 0x0001a8f601007387 */ /* 0x000fe20000100800 */
[----:B------:R-:W-:Y:S01]  /*3ae0*/  FMNMX R18, R19, R18, !PT ;  /* 0x0000001213127209 */ /* 0x000fe20007800000 */
[----:B------:R-:W-:Y:S02]  /*3af0*/  FFMA R19, R109, UR5, -R16 ;  /* 0x000000056d137c23 */ /* 0x000fe40008000810 */
[----:B------:R1:W-:Y:S02]  /*3b00*/  STL [R1+0x1a4], R247 ;  /* 0x0001a4f701007387 */ /* 0x0003e40000100800 */
[----:B------:R-:W-:Y:S01]  /*3b10*/  FMUL R19, R19, 1.4426950216293334961 ;  /* 0x3fb8aa3b13137820 */ /* 0x000fe20000400000 */
[----:B-1----:R1:W-:Y:S02]  /*3b20*/  MUFU.EX2 R247, R20 ;  /* 0x0000001400f77308 */ /* 0x0023e40000000800 */
        /* <DEDUP_REMOVED lines=17> */
[----:B------:R-:W-:Y:S02]  /*3c40*/  FMUL R20, R20, 1.4426950216293334961 ;  /* 0x3fb8aa3b14147820 */ /* 0x000fe40000400000 */
[----:B------:R-:W-:Y:S01]  /*3c50*/  FMNMX R18, R19, R18, !PT ;  /* 0x0000001213127209 */ /* 0x000fe20007800000 */
[----:B------:R-:W-:Y:S01]  /*3c60*/  FFMA R19, R117, UR5, -R16 ;  /* 0x0000000575137c23 */ /* 0x000fe20008000810 */
[----:B------:R1:W-:Y:S03]  /*3c70*/  MUFU.EX2 R248, R20 ;  /* 0x0000001400f87308 */ /* 0x0003e60000000800 */
[----:B------:R-:W-:Y:S01]  /*3c80*/  FMUL R19, R19, 1.4426950216293334961 ;  /* 0x3fb8aa3b13137820 */ /* 0x000fe20000400000 */
[----:B-1----:R-:W-:-:S04]  /*3c90*/  FMUL R20, R139, UR5 ;  /* 0x000000058b147c20 */ /* 0x002fc80008400000 */
        /* <DEDUP_REMOVED lines=32> */
[----:B-1----:R-:W-:Y:S01]  /*3ea0*/  FMUL R19, R28, UR5 ;  /* 0x000000051c137c20 */ /* 0x002fe20008400000 */
[----:B------:R-:W-:-:S04]  /*3eb0*/  FFMA R20, R132, UR5, -R16 ;  /* 0x0000000584147c23 */ /* 0x000fc80008000810 */
[----:B------:R-:W-:Y:S02]  /*3ec0*/  FMNMX R19, R19, R17, !PT ;  /* 0x0000001113137209 */ /* 0x000fe40007800000 */
[----:B------:R-:W1:Y:S01]  /*3ed0*/  SHFL.BFLY PT, R17, R18, 0x2, 0x1f ;  /* 0x0c401f0012117f89 */ /* 0x000e6200000e0000 */
[----:B------:R-:W-:-:S04]  /*3ee0*/  FMUL R20, R20, 1.4426950216293334961 ;  /* 0x3fb8aa3b14147820 */ /* 0x000fc80000400000 */
[----:B------:R2:W-:Y:S02]  /*3ef0*/  MUFU.EX2 R6, R20 ;  /* 0x0000001400067308 */ /* 0x0005e40000000800 */
[----:B--2---:R-:W-:-:S05]  /*3f00*/  FMUL R20, R29, UR5 ;  /* 0x000000051d147c20 */ /* 0x004fca0008400000 */
[----:B------:R-:W-:Y:S01]  /*3f10*/  FMNMX R19, R20, R19, !PT ;  /* 0x0000001314137209 */ /* 0x000fe20007800000 */
[----:B------:R-:W-:Y:S01]  /*3f20*/  FMUL R20, R32, UR5 ;  /* 0x0000000520147c20 */ /* 0x000fe20008400000 */
[----:B------:R-:W-:-:S04]  /*3f30*/  FFMA R21, R133, UR5, -R16 ;  /* 0x0000000585157c23 */ /* 0x000fc80008000810 */
[----:B------:R-:W-:Y:S01]  /*3f40*/  FMNMX R19, R20, R19, !PT ;  /* 0x0000001314137209 */ /* 0x000fe20007800000 */
[----:B------:R-:W-:Y:S01]  /*3f50*/  FMUL R20, R33, UR5 ;  /* 0x0000000521147c20 */ /* 0x000fe20008400000 */
[----:B-1----:R-:W-:Y:S01]  /*3f60*/  FMNMX R17, R18, R17, !PT ;  /* 0x0000001112117209 */ /* 0x002fe20007800000 */
[----:B------:R-:W-:Y:S01]  /*3f70*/  FMUL R18, R36, UR5 ;  /* 0x0000000524127c20 */ /* 0x000fe20008400000 */
[----:B------:R-:W-:Y:S02]  /*3f80*/  FMUL R21, R21, 1.4426950216293334961 ;  /* 0x3fb8aa3b15157820 */ /* 0x000fe40000400000 */
[----:B------:R-:W-:Y:S01]  /*3f90*/  FMNMX R19, R20, R19, !PT ;  /* 0x0000001314137209 */ /* 0x000fe20007800000 */
[----:B------:R-:W-:Y:S01]  /*3fa0*/  FMUL R20, R37, UR5 ;  /* 0x0000000525147c20 */ /* 0x000fe20008400000 */
[----:B0-----:R-:W-:Y:S02]  /*3fb0*/  FFMA R217, R97, UR5, -R16 ;  /* 0x0000000561d97c23 */ /* 0x001fe40008000810 */
[----:B------:R-:W-:Y:S01]  /*3fc0*/  FMNMX R18, R18, R19, !PT ;  /* 0x0000001312127209 */ /* 0x000fe20007800000 */
[----:B------:R0:W-:Y:S01]  /*3fd0*/  MUFU.EX2 R189, R21 ;  /* 0x0000001500bd7308 */ /* 0x0001e20000000800 */
[----:B------:R-:W-:-:S02]  /*3fe0*/  FMUL R97, R26, UR5 ;  /* 0x000000051a617c20 */ /* 0x000fc40008400000 */
[----:B------:R-:W-:Y:S01]  /*3ff0*/  FMNMX R18, R20, R18, !PT ;  /* 0x0000001214127209 */ /* 0x000fe20007800000 */
[----:B------:R-:W-:Y:S01]  /*4000*/  FMUL R20, R40, UR5 ;  /* 0x0000000528147c20 */ /* 0x000fe20008400000 */
[----:B0-----:R-:W-:-:S04]  /*4010*/  FMUL R21, R27, UR5 ;  /* 0x000000051b157c20 */ /* 0x001fc80008400000 */
[----:B------:R-:W-:Y:S02]  /*4020*/  FMNMX R20, R20, R18, !PT ;  /* 0x0000001214147209 */ /* 0x000fe40007800000 */
        /* <DEDUP_REMOVED lines=12> */
[----:B------:R-:W0:Y:S04]  /*40f0*/  SHFL.BFLY PT, R19, R17, 0x1, 0x1f ;  /* 0x0c201f0011137f89 */ /* 0x000e2800000e0000 */
        /* <DEDUP_REMOVED lines=8> */
[----:B0-----:R-:W-:-:S04]  /*4180*/  FMNMX R17, R17, R19, !PT ;  /* 0x0000001311117209 */ /* 0x001fc80007800000 */
[----:B------:R-:W-:Y:S01]  /*4190*/  FMNMX R20, R21, R20, !PT ;  /* 0x0000001415147209 */ /* 0x000fe20007800000 */
[----:B------:R-:W-:Y:S01]  /*41a0*/  FMUL R21, R61, UR5 ;  /* 0x000000053d157c20 */ /* 0x000fe20008400000 */
[----:B------:R-:W-:Y:S01]  /*41b0*/  FMUL R22, R64, UR5 ;  /* 0x0000000540167c20 */ /* 0x000fe20008400000 */
[----:B------:R-:W-:-:S03]  /*41c0*/  FMNMX R17, R17, R0, !PT ;  /* 0x0000000011117209 */ /* 0x000fc60007800000 */
[----:B------:R-:W-:Y:S01]  /*41d0*/  FMNMX R21, R21, R20, !PT ;  /* 0x0000001415157209 */ /* 0x000fe20007800000 */
[----:B------:R-:W-:Y:S01]  /*41e0*/  FMUL R23, R65, UR5 ;  /* 0x0000000541177c20 */ /* 0x000fe20008400000 */
[--C-:B------:R-:W-:Y:S02]  /*41f0*/  FFMA R184, R88, UR5, -R16.reuse ;  /* 0x0000000558b87c23 */ /* 0x100fe40008000810 */
[----:B------:R-:W-:Y:S01]  /*4200*/  FMNMX R22, R22, R21, !PT ;  /* 0x0000001516167209 */ /* 0x000fe20007800000 */
[--C-:B------:R-:W-:Y:S01]  /*4210*/  FFMA R90, R90, UR5, -R17.reuse ;  /* 0x000000055a5a7c23 */ /* 0x100fe20008000811 */
[----:B------:R-:W-:Y:S02]  /*4220*/  FMUL R88, R68, UR5 ;  /* 0x0000000544587c20 */ /* 0x000fe40008400000 */
[----:B------:R-:W-:Y:S01]  /*4230*/  FMNMX R23, R23, R22, !PT ;  /* 0x0000001617177209 */ /* 0x000fe20007800000 */
[----:B------:R-:W-:Y:S01]  /*4240*/  FFMA R186, R89, UR5, -R16 ;  /* 0x0000000559ba7c23 */ /* 0x000fe20008000810 */
[----:B------:R-:W-:Y:S01]  /*4250*/  FMUL R90, R90, 1.4426950216293334961 ;  /* 0x3fb8aa3b5a5a7820 */ /* 0x000fe20000400000 */
[----:B------:R-:W-:Y:S01]  /*4260*/  FFMA R91, R91, UR5, -R17 ;  /* 0x000000055b5b7c23 */ /* 0x000fe20008000811 */
[----:B------:R-:W-:Y:S01]  /*4270*/  FMUL R89, R69, UR5 ;  /* 0x0000000545597c20 */ /* 0x000fe20008400000 */
[----:B------:R-:W-:Y:S01]  /*4280*/  FMNMX R88, R88, R23, !PT ;  /* 0x0000001758587209 */ /* 0x000fe20007800000 */
[----:B------:R0:W-:Y:S01]  /*4290*/  MUFU.EX2 R128, R90 ;  /* 0x0000005a00807308 */ /* 0x0001e20000000800 */
[----:B------:R-:W-:-:S02]  /*42a0*/  FMUL R91, R91, 1.4426950216293334961 ;  /* 0x3fb8aa3b5b5b7820 */ /* 0x000fc40000400000 */
[----:B------:R-:W-:Y:S01]  /*42b0*/  FMNMX R89, R89, R88, !PT ;  /* 0x0000005859597209 */ /* 0x000fe20007800000 */
[----:B0-----:R-:W-:-:S04]  /*42c0*/  FMUL R90, R72, UR5 ;  /* 0x00000005485a7c20 */ /* 0x001fc80008400000 */
[----:B------:R0:W1:Y:S01]  /*42d0*/  MUFU.EX2 R133, R91 ;  /* 0x0000005b00857308 */ /* 0x0000620000000800 */
[--C-:B------:R-:W-:Y:S01]  /*42e0*/  FFMA R185, R92, UR5, -R16.reuse ;  /* 0x000000055cb97c23 */ /* 0x100fe20008000810 */
[--C-:B------:R-:W-:Y:S01]  /*42f0*/  FFMA R94, R94, UR5, -R17.reuse ;  /* 0x000000055e5e7c23 */ /* 0x100fe20008000811 */
[----:B------:R-:W-:Y:S01]  /*4300*/  FMNMX R90, R90, R89, !PT ;  /* 0x000000595a5a7209 */ /* 0x000fe20007800000 */
[----:B------:R-:W-:Y:S01]  /*4310*/  FMUL R92, R76, UR5 ;  /* 0x000000054c5c7c20 */ /* 0x000fe20008400000 */
[----:B0-----:R-:W-:Y:S01]  /*4320*/  FMUL R91, R73, UR5 ;  /* 0x00000005495b7c20 */ /* 0x001fe20008400000 */
[--C-:B------:R-:W-:Y:S01]  /*4330*/  FFMA R136, R136, UR5, -R16.reuse ;  /* 0x0000000588887c23 */ /* 0x100fe20008000810 */
[----:B------:R-:W-:Y:S01]  /*4340*/  FFMA R187, R93, UR5, -R16 ;  /* 0x000000055dbb7c23 */ /* 0x000fe20008000810 */
[----:B------:R-:W-:Y:S02]  /*4350*/  FMUL R94, R94, 1.4426950216293334961 ;  /* 0x3fb8aa3b5e5e7820 */ /* 0x000fe40000400000 */
[----:B------:R-:W-:Y:S01]  /*4360*/  FMNMX R91, R91, R90, !PT ;  /* 0x0000005a5b5b7209 */ /* 0x000fe20007800000 */
[----:B------:R-:W-:Y:S01]  /*4370*/  FFMA R95, R95, UR5, -R17 ;  /* 0x000000055f5f7c23 */ /* 0x000fe20008000811 */
[----:B------:R-:W-:Y:S01]  /*4380*/  FMUL R93, R77, UR5 ;  /* 0x000000054d5d7c20 */ /* 0x000fe20008400000 */
[----:B------:R-:W-:Y:S01]  /*4390*/  FMUL R136, R136, 1.4426950216293334961 ;  /* 0x3fb8aa3b88887820 */ /* 0x000fe20000400000 */
[----:B------:R-:W-:Y:S01]  /*43a0*/  FMNMX R92, R92, R91, !PT ;  /* 0x0000005b5c5c7209 */ /* 0x000fe20007800000 */
[----:B------:R0:W2:Y:S01]  /*43b0*/  MUFU.EX2 R132, R94 ;  /* 0x0000005e00847308 */ /* 0x0000a20000000800 */
[----:B------:R-:W-:-:S02]  /*43c0*/  FMUL R95, R95, 1.4426950216293334961 ;  /* 0x3fb8aa3b5f5f7820 */ /* 0x000fc40000400000 */
[----:B------:R-:W-:Y:S01]  /*43d0*/  FMNMX R93, R93, R92, !PT ;  /* 0x0000005c5d5d7209 */ /* 0x000fe20007800000 */
[----:B0-----:R-:W-:-:S04]  /*43e0*/  FMUL R94, R80, UR5 ;  /* 0x00000005505e7c20 */ /* 0x001fc80008400000 */
[----:B------:R-:W-:Y:S01]  /*43f0*/  MUFU.EX2 R252, R136 ;  /* 0x0000008800fc7308 */ /* 0x000fe20000000800 */
[----:B------:R-:W-:Y:S01]  /*4400*/  FFMA R188, R96, UR5, -R16 ;  /* 0x0000000560bc7c23 */ /* 0x000fe20008000810 */
[----:B------:R-:W-:-:S06]  /*4410*/  FMNMX R94, R94, R93, !PT ;  /* 0x0000005d5e5e7209 */ /* 0x000fcc0007800000 */
[----:B------:R0:W-:Y:S01]  /*4420*/  MUFU.EX2 R136, R95 ;  /* 0x0000005f00887308 */ /* 0x0001e20000000800 */
[----:B------:R-:W-:Y:S01]  /*4430*/  FMUL R96, R84, UR5 ;  /* 0x0000000554607c20 */ /* 0x000fe20008400000 */
[----:B------:R-:W-:Y:S01]  /*4440*/  FFMA R221, R101, UR5, -R16 ;  /* 0x0000000565dd7c23 */ /* 0x000fe20008000810 */
[----:B0-----:R-:W-:Y:S01]  /*4450*/  FMUL R95, R81, UR5 ;  /* 0x00000005515f7c20 */ /* 0x001fe20008400000 */
[----:B------:R-:W-:Y:S01]  /*4460*/  FFMA R106, R106, UR5, -R17 ;  /* 0x000000056a6a7c23 */ /* 0x000fe20008000811 */
[----:B------:R-:W-:-:S03]  /*4470*/  FMUL R101, R85, UR5 ;  /* 0x0000000555657c20 */ /* 0x000fc60008400000 */
[----:B------:R-:W-:Y:S01]  /*4480*/  FMNMX R95, R95, R94, !PT ;  /* 0x0000005e5f5f7209 */ /* 0x000fe20007800000 */
[----:B------:R-:W-:-:S03]  /*4490*/  FMUL R106, R106, 1.4426950216293334961 ;  /* 0x3fb8aa3b6a6a7820 */ /* 0x000fc60000400000 */
[----:B------:R-:W-:-:S04]  /*44a0*/  FMNMX R96, R96, R95, !PT ;  /* 0x0000005f60607209 */ /* 0x000fc80007800000 */
[----:B------:R-:W-:Y:S01]  /*44b0*/  FMNMX R101, R101, R96, !PT ;  /* 0x0000006065657209 */ /* 0x000fe20007800000 */
[----:B------:R0:W-:Y:S04]  /*44c0*/  MUFU.EX2 R20, R106 ;  /* 0x0000006a00147308 */ /* 0x0001e80000000800 */
[----:B0-----:R-:W0:Y:S01]  /*44d0*/  SHFL.BFLY PT, R106, R101, 0x2, 0x1f ;  /* 0x0c401f00656a7f89 */ /* 0x001e2200000e0000 */
[----:B------:R-:W-:Y:S01]  /*44e0*/  FFMA R140, R140, UR5, -R16 ;  /* 0x000000058c8c7c23 */ /* 0x000fe20008000810 */
[----:B------:R-:W-:-:S03]  /*44f0*/  FFMA R99, R99, UR5, -R17 ;  /* 0x0000000563637c23 */ /* 0x000fc60008000811 */
[----:B------:R-:W-:Y:S01]  /*4500*/  FMUL R140, R140, 1.4426950216293334961 ;  /* 0x3fb8aa3b8c8c7820 */ /* 0x000fe20000400000 */
[----:B------:R-:W-:Y:S01]  /*4510*/  FMUL R99, R99, 1.4426950216293334961 ;  /* 0x3fb8aa3b63637820 */ /* 0x000fe20000400000 */
[--C-:B------:R-:W-:Y:S01]  /*4520*/  FFMA R107, R107, UR5, -R17.reuse ;  /* 0x000000056b6b7c23 */ /* 0x100fe20008000811 */
[--C-:B------:R-:W-:Y:S01]  /*4530*/  FFMA R102, R102, UR5, -R17.reuse ;  /* 0x0000000566667c23 */ /* 0x100fe20008000811 */
[----:B------:R-:W-:Y:S01]  /*4540*/  MUFU.EX2 R224, R140 ;  /* 0x0000008c00e07308 */ /* 0x000fe20000000800 */
[----:B------:R-:W-:Y:S01]  /*4550*/  FFMA R219, R100, UR5, -R16 ;  /* 0x0000000564db7c23 */ /* 0x000fe20008000810 */
[----:B------:R-:W-:Y:S01]  /*4560*/  FMUL R107, R107, 1.4426950216293334961 ;  /* 0x3fb8aa3b6b6b7820 */ /* 0x000fe20000400000 */
[----:B------:R-:W-:Y:S01]  /*4570*/  FMUL R102, R102, 1.4426950216293334961 ;  /* 0x3fb8aa3b66667820 */ /* 0x000fe20000400000 */
[----:B------:R-:W-:-:S04]  /*4580*/  FFMA R103, R103, UR5, -R17 ;  /* 0x0000000567677c23 */ /* 0x000fc80008000811 */
[----:B------:R3:W-:Y:S01]  /*4590*/  MUFU.EX2 R140, R99 ;  /* 0x00000063008c7308 */ /* 0x0007e20000000800 */
[----:B------:R-:W-:Y:S01]  /*45a0*/  FMUL R100, R31, UR5 ;  /* 0x000000051f647c20 */ /* 0x000fe20008400000 */
[----:B------:R-:W-:Y:S01]  /*45b0*/  FFMA R223, R141, UR5, -R16 ;  /* 0x000000058ddf7c23 */ /* 0x000fe20008000810 */
[----:B---3--:R-:W-:Y:S01]  /*45c0*/  FMUL R99, R30, UR5 ;  /* 0x000000051e637c20 */ /* 0x008fe20008400000 */
[----:B0-----:R-:W-:-:S04]  /*45d0*/  FMNMX R106, R101, R106, !PT ;  /* 0x0000006a656a7209 */ /* 0x001fc80007800000 */
[----:B------:R0:W-:Y:S01]  /*45e0*/  MUFU.EX2 R141, R102 ;  /* 0x00000066008d7308 */ /* 0x0001e20000000800 */
[----:B------:R-:W-:Y:S01]  /*45f0*/  FMUL R103, R103, 1.4426950216293334961 ;  /* 0x3fb8aa3b67677820 */ /* 0x000fe20000400000 */
[----:B------:R-:W-:Y:S01]  /*4600*/  FMNMX R99, R99, R97, !PT ;  /* 0x0000006163637209 */ /* 0x000fe20007800000 */
[----:B------:R-:W-:-:S05]  /*4610*/  FFMA R222, R144, UR5, -R16 ;  /* 0x0000000590de7c23 */ /* 0x000fca0008000810 */
[----:B------:R3:W-:Y:S01]  /*4620*/  MUFU.EX2 R21, R107 ;  /* 0x0000006b00157308 */ /* 0x0007e20000000800 */
[----:B0-----:R-:W-:Y:S01]  /*4630*/  FMUL R102, R34, UR5 ;  /* 0x0000000522667c20 */ /* 0x001fe20008400000 */
[----:B------:R-:W-:Y:S01]  /*4640*/  FMNMX R100, R100, R99, !PT ;  /* 0x0000006364647209 */ /* 0x000fe20007800000 */
[----:B---3--:R-:W0:Y:S05]  /*4650*/  SHFL.BFLY PT, R107, R106, 0x1, 0x1f ;  /* 0x0c201f006a6b7f89 */ /* 0x008e2a00000e0000 */
[----:B------:R3:W-:Y:S01]  /*4660*/  MUFU.EX2 R144, R103 ;  /* 0x0000006700907308 */ /* 0x0007e20000000800 */
[----:B------:R-:W-:Y:S01]  /*4670*/  FMNMX R102, R102, R100, !PT ;  /* 0x0000006466667209 */ /* 0x000fe20007800000 */
[----:B------:R-:W-:Y:S01]  /*4680*/  FMUL R104, R38, UR5 ;  /* 0x0000000526687c20 */ /* 0x000fe20008400000 */
[----:B---3--:R-:W-:Y:S01]  /*4690*/  FMUL R103, R35, UR5 ;  /* 0x0000000523677c20 */ /* 0x008fe20008400000 */
[----:B------:R-:W-:-:S04]  /*46a0*/  FMUL R105, R39, UR5 ;  /* 0x0000000527697c20 */ /* 0x000fc80008400000 */
[----:B------:R-:W-:Y:S01]  /*46b0*/  FMNMX R102, R103, R102, !PT ;  /* 0x0000006667667209 */ /* 0x000fe20007800000 */
[----:B------:R-:W-:-:S03]  /*46c0*/  FFMA R110, R110, UR5, -R17 ;  /* 0x000000056e6e7c23 */ /* 0x000fc60008000811 */
[----:B------:R-:W-:Y:S01]  /*46d0*/  FMNMX R104, R104, R102, !PT ;  /* 0x0000006668687209 */ /* 0x000fe20007800000 */
[----:B------:R-:W-:-:S03]  /*46e0*/  FMUL R108, R42, UR5 ;  /* 0x000000052a6c7c20 */ /* 0x000fc60008400000 */
[----:B------:R-:W-:Y:S01]  /*46f0*/  FMNMX R105, R105, R104, !PT ;  /* 0x0000006869697209 */ /* 0x000fe20007800000 */
[----:B------:R-:W-:Y:S01]  /*4700*/  FMUL R110, R110, 1.4426950216293334961 ;  /* 0x3fb8aa3b6e6e7820 */ /* 0x000fe20000400000 */
[----:B------:R-:W-:Y:S02]  /*4710*/  FMUL R109, R43, UR5 ;  /* 0x000000052b6d7c20 */ /* 0x000fe40008400000 */
[----:B------:R-:W-:Y:S01]  /*4720*/  FMNMX R108, R108, R105, !PT ;  /* 0x000000696c6c7209 */ /* 0x000fe20007800000 */
[----:B------:R3:W-:Y:S01]  /*4730*/  MUFU.EX2 R22, R110 ;  /* 0x0000006e00167308 */ /* 0x0007e20000000800 */
[----:B0-----:R-:W-:Y:S02]  /*4740*/  FMNMX R107, R106, R107, !PT ;  /* 0x0000006b6a6b7209 */ /* 0x001fe40007800000 */
[----:B------:R-:W-:Y:S01]  /*4750*/  FMNMX R108, R109, R108, !PT ;  /* 0x0000006c6d6c7209 */ /* 0x000fe20007800000 */
[----:B------:R-:W-:Y:S01]  /*4760*/  FMUL R109, R46, UR5 ;  /* 0x000000052e6d7c20 */ /* 0x000fe20008400000 */
[----:B------:R-:W-:Y:S01]  /*4770*/  FMNMX R107, R107, R2, !PT ;  /* 0x000000026b6b7209 */ /* 0x000fe20007800000 */
[----:B---3--:R-:W-:-:S03]  /*4780*/  FFMA R110, R151, UR5, -R17 ;  /* 0x00000005976e7c23 */ /* 0x008fc60008000811 */
[----:B------:R-:W-:Y:S01]  /*4790*/  FMNMX R109, R109, R108, !PT ;  /* 0x0000006c6d6d7209 */ /* 0x000fe20007800000 */
[----:B------:R-:W-:Y:S01]  /*47a0*/  FMUL R110, R110, 1.4426950216293334961 ;  /* 0x3fb8aa3b6e6e7820 */ /* 0x000fe20000400000 */
[----:B------:R-:W-:Y:S01]  /*47b0*/  FADD R108, -R17, R0 ;  /* 0x00000000116c7221 */ /* 0x000fe20000000100 */
[--C-:B------:R-:W-:Y:S02]  /*47c0*/  FFMA R24, R24, UR5, -R107.reuse ;  /* 0x0000000518187c23 */ /* 0x100fe4000800086b */
[----:B------:R0:W-:Y:S01]  /*47d0*/  MUFU.EX2 R0, R110 ;  /* 0x0000006e00007308 */ /* 0x0001e20000000800 */
[----:B------:R-:W-:Y:S01]  /*47e0*/  FFMA R25, R25, UR5, -R107 ;  /* 0x0000000519197c23 */ /* 0x000fe2000800086b */
[----:B------:R-:W-:Y:S01]  /*47f0*/  FMUL R240, R24, 1.4426950216293334961 ;  /* 0x3fb8aa3b18f07820 */ /* 0x000fe20000400000 */
[----:B------:R-:W-:Y:S01]  /*4800*/  FMUL R24, R50, UR5 ;  /* 0x0000000532187c20 */ /* 0x000fe20008400000 */
[----:B0-----:R-:W-:Y:S01]  /*4810*/  FMUL R110, R47, UR5 ;  /* 0x000000052f6e7c20 */ /* 0x001fe20008400000 */
[----:B------:R-:W-:Y:S01]  /*4820*/  FMUL R241, R25, 1.4426950216293334961 ;  /* 0x3fb8aa3b19f17820 */ /* 0x000fe20000400000 */
[----:B------:R-:W-:-:S03]  /*4830*/  FMUL R25, R51, UR5 ;  /* 0x0000000533197c20 */ /* 0x000fc60008400000 */
[----:B------:R-:W-:-:S04]  /*4840*/  FMNMX R109, R110, R109, !PT ;  /* 0x0000006d6e6d7209 */ /* 0x000fc80007800000 */
        /* <DEDUP_REMOVED lines=37> */
[----:B------:R-:W-:-:S05]  /*4aa0*/  FMNMX R24, R25, R24, !PT ;  /* 0x0000001819187209 */ /* 0x000fca0007800000 */
[----:B------:R-:W0:Y:S01]  /*4ab0*/  SHFL.BFLY PT, R25, R24, 0x2, 0x1f ;  /* 0x0c401f0018197f89 */ /* 0x000e2200000e0000 */
[----:B------:R-:W-:Y:S01]  /*4ac0*/  FFMA R137, R137, UR5, -R16 ;  /* 0x0000000589897c23 */ /* 0x000fe20008000810 */
[----:B------:R-:W-:-:S03]  /*4ad0*/  FFMA R98, R98, UR5, -R17 ;  /* 0x0000000562627c23 */ /* 0x000fc60008000811 */
[----:B------:R-:W-:Y:S01]  /*4ae0*/  FMUL R137, R137, 1.4426950216293334961 ;  /* 0x3fb8aa3b89897820 */ /* 0x000fe20000400000 */
[----:B------:R-:W-:Y:S01]  /*4af0*/  FMUL R98, R98, 1.4426950216293334961 ;  /* 0x3fb8aa3b62627820 */ /* 0x000fe20000400000 */
[----:B0-----:R-:W-:-:S05]  /*4b00*/  FMNMX R24, R24, R25, !PT ;  /* 0x0000001918187209 */ /* 0x001fca0007800000 */
[----:B------:R-:W0:Y:S01]  /*4b10*/  SHFL.BFLY PT, R25, R24, 0x1, 0x1f ;  /* 0x0c201f0018197f89 */ /* 0x000e2200000e0000 */
[----:B------:R-:W-:Y:S01]  /*4b20*/  MUFU.EX2 R236, R137 ;  /* 0x0000008900ec7308 */ /* 0x000fe20000000800 */
[----:B------:R-:W-:-:S07]  /*4b30*/  FFMA R131, R131, UR5, -R17 ;  /* 0x0000000583837c23 */ /* 0x000fce0008000811 */
[----:B------:R3:W-:Y:S02]  /*4b40*/  MUFU.EX2 R137, R98 ;  /* 0x0000006200897308 */ /* 0x0007e40000000800 */
[----:B---3--:R-:W-:-:S04]  /*4b50*/  FFMA R98, R130, UR5, -R17 ;  /* 0x0000000582627c23 */ /* 0x008fc80008000811 */
[----:B------:R-:W-:Y:S01]  /*4b60*/  FMUL R98, R98, 1.4426950216293334961 ;  /* 0x3fb8aa3b62627820 */ /* 0x000fe20000400000 */
[--C-:B------:R-:W-:Y:S01]  /*4b70*/  FFMA R134, R134, UR5, -R17.reuse ;  /* 0x0000000586867c23 */ /* 0x100fe20008000811 */
[----:B0-----:R-:W-:Y:S02]  /*4b80*/  FMNMX R25, R24, R25, !PT ;  /* 0x0000001918197209 */ /* 0x001fe40007800000 */
[----:B------:R0:W-:Y:S01]  /*4b90*/  MUFU.EX2 R96, R98 ;  /* 0x0000006200607308 */ /* 0x0001e20000000800 */
[----:B------:R-:W-:Y:S01]  /*4ba0*/  FADD R24, -R107, R2 ;  /* 0x000000026b187221 */ /* 0x000fe20000000100 */
[----:B------:R-:W-:Y:S01]  /*4bb0*/  FFMA R138, R138, UR5, -R17 ;  /* 0x000000058a8a7c23 */ /* 0x000fe20008000811 */
[----:B0-----:R-:W-:Y:S02]  /*4bc0*/  FMUL R98, R131, 1.4426950216293334961 ;  /* 0x3fb8aa3b83627820 */ /* 0x001fe40000400000 */
[----:B------:R-:W-:-:S03]  /*4bd0*/  FMUL R24, R24, 1.4426950216293334961 ;  /* 0x3fb8aa3b18187820 */ /* 0x000fc60000400000 */
[----:B------:R0:W-:Y:S01]  /*4be0*/  MUFU.EX2 R97, R98 ;  /* 0x0000006200617308 */ /* 0x0001e20000000800 */
[--C-:B------:R-:W-:Y:S01]  /*4bf0*/  FFMA R28, R28, UR5, -R107.reuse ;  /* 0x000000051c1c7c23 */ /* 0x100fe2000800086b */
[----:B------:R-:W-:Y:S01]  /*4c00*/  FMUL R100, R138, 1.4426950216293334961 ;  /* 0x3fb8aa3b8a647820 */ /* 0x000fe20000400000 */
[----:B------:R-:W-:Y:S01]  /*4c10*/  FFMA R29, R29, UR5, -R107 ;  /* 0x000000051d1d7c23 */ /* 0x000fe2000800086b */
[----:B0-----:R-:W-:Y:S01]  /*4c20*/  FMUL R98, R134, 1.4426950216293334961 ;  /* 0x3fb8aa3b86627820 */ /* 0x001fe20000400000 */
[----:B------:R-:W-:-:S03]  /*4c30*/  FMNMX R134, R25, R3, !PT ;  /* 0x0000000319867209 */ /* 0x000fc60007800000 */
[----:B------:R0:W-:Y:S01]  /*4c40*/  MUFU.EX2 R138, R24 ;  /* 0x00000018008a7308 */ /* 0x0001e20000000800 */
[----:B------:R-:W-:Y:S01]  /*4c50*/  FMUL R28, R28, 1.4426950216293334961 ;  /* 0x3fb8aa3b1c1c7820 */ /* 0x000fe20000400000 */
[----:B------:R-:W-:Y:S01]  /*4c60*/  FFMA R111, R111, UR5, -R17 ;  /* 0x000000056f6f7c23 */ /* 0x000fe20008000811 */
[----:B------:R-:W-:Y:S01]  /*4c70*/  FMUL R29, R29, 1.4426950216293334961 ;  /* 0x3fb8aa3b1d1d7820 */ /* 0x000fe20000400000 */
[--C-:B------:R-:W-:Y:S01]  /*4c80*/  FFMA R41, R41, UR5, -R107.reuse ;  /* 0x0000000529297c23 */ /* 0x100fe2000800086b */
[----:B------:R-:W-:Y:S01]  /*4c90*/  FFMA R44, R44, UR5, -R107 ;  /* 0x000000052c2c7c23 */ /* 0x000fe2000800086b */
[--C-:B0-----:R-:W-:Y:S02]  /*4ca0*/  FFMA R24, R39, UR5, -R134.reuse ;  /* 0x0000000527187c23 */ /* 0x101fe40008000886 */
[----:B------:R0:W-:Y:S01]  /*4cb0*/  MUFU.EX2 R242, R28 ;  /* 0x0000001c00f27308 */ /* 0x0001e20000000800 */
[----:B------:R-:W-:Y:S01]  /*4cc0*/  FFMA R139, R139, UR5, -R17 ;  /* 0x000000058b8b7c23 */ /* 0x000fe20008000811 */
[----:B------:R-:W-:Y:S01]  /*4cd0*/  FMUL R24, R24, 1.4426950216293334961 ;  /* 0x3fb8aa3b18187820 */ /* 0x000fe20000400000 */
[--C-:B------:R-:W-:Y:S01]  /*4ce0*/  FFMA R26, R26, UR5, -R134.reuse ;  /* 0x000000051a1a7c23 */ /* 0x100fe20008000886 */
[--C-:B------:R-:W-:Y:S01]  /*4cf0*/  FFMA R27, R27, UR5, -R134.reuse ;  /* 0x000000051b1b7c23 */ /* 0x100fe20008000886 */
[----:B------:R-:W-:Y:S01]  /*4d00*/  FMUL R111, R111, 1.4426950216293334961 ;  /* 0x3fb8aa3b6f6f7820 */ /* 0x000fe20000400000 */
[----:B------:R-:W-:Y:S01]  /*4d10*/  FFMA R25, R42, UR5, -R134 ;  /* 0x000000052a197c23 */ /* 0x000fe20008000886 */
[--C-:B0-----:R-:W-:Y:S01]  /*4d20*/  FFMA R28, R33, UR5, -R107.reuse ;  /* 0x00000005211c7c23 */ /* 0x101fe2000800086b */
[----:B------:R-:W-:Y:S01]  /*4d30*/  MUFU.EX2 R240, R240 ;  /* 0x000000f000f07308 */ /* 0x000fe20000000800 */
[----:B------:R-:W-:Y:S01]  /*4d40*/  FMUL R184, R184, 1.4426950216293334961 ;  /* 0x3fb8aa3bb8b87820 */ /* 0x000fe20000400000 */
[----:B------:R-:W-:Y:S01]  /*4d50*/  FMUL R186, R186, 1.4426950216293334961 ;  /* 0x3fb8aa3bbaba7820 */ /* 0x000fe20000400000 */
[----:B------:R-:W-:Y:S01]  /*4d60*/  FMUL R41, R41, 1.4426950216293334961 ;  /* 0x3fb8aa3b29297820 */ /* 0x000fe20000400000 */
[----:B------:R-:W-:Y:S01]  /*4d70*/  FMUL R44, R44, 1.4426950216293334961 ;  /* 0x3fb8aa3b2c2c7820 */ /* 0x000fe20000400000 */
[----:B------:R-:W-:Y:S01]  /*4d80*/  FFMA R45, R45, UR5, -R107 ;  /* 0x000000052d2d7c23 */ /* 0x000fe2000800086b */
[----:B------:R-:W-:-:S02]  /*4d90*/  FMUL R139, R139, 1.4426950216293334961 ;  /* 0x3fb8aa3b8b8b7820 */ /* 0x000fc40000400000 */
[----:B------:R-:W0:Y:S01]  /*4da0*/  MUFU.EX2 R241, R241 ;  /* 0x000000f100f17308 */ /* 0x000e220000000800 */
[----:B------:R-:W-:Y:S01]  /*4db0*/  FMUL R26, R26, 1.4426950216293334961 ;  /* 0x3fb8aa3b1a1a7820 */ /* 0x000fe20000400000 */
[----:B------:R-:W-:Y:S01]  /*4dc0*/  FMUL R27, R27, 1.4426950216293334961 ;  /* 0x3fb8aa3b1b1b7820 */ /* 0x000fe20000400000 */
[----:B------:R-:W-:Y:S01]  /*4dd0*/  FFMA R30, R30, UR5, -R134 ;  /* 0x000000051e1e7c23 */ /* 0x000fe20008000886 */
[----:B------:R-:W-:Y:S01]  /*4de0*/  FFMA R32, R32, UR5, -R107 ;  /* 0x0000000520207c23 */ /* 0x000fe2000800086b */
[----:B------:R-:W-:-:S03]  /*4df0*/  FMUL R25, R25, 1.4426950216293334961 ;  /* 0x3fb8aa3b19197820 */ /* 0x000fc60000400000 */
[----:B------:R3:W-:Y:S01]  /*4e00*/  MUFU.EX2 R243, R29 ;  /* 0x0000001d00f37308 */ /* 0x0007e20000000800 */
[----:B------:R-:W-:Y:S01]  /*4e10*/  FMUL R185, R185, 1.4426950216293334961 ;  /* 0x3fb8aa3bb9b97820 */ /* 0x000fe20000400000 */
[----:B------:R-:W-:Y:S01]  /*4e20*/  FMUL R45, R45, 1.4426950216293334961 ;  /* 0x3fb8aa3b2d2d7820 */ /* 0x000fe20000400000 */
[----:B------:R-:W-:-:S05]  /*4e30*/  FFMA R48, R48, UR5, -R107 ;  /* 0x0000000530307c23 */ /* 0x000fca000800086b */
[----:B------:R4:W-:Y:S01]  /*4e40*/  MUFU.EX2 R42, R24 ;  /* 0x00000018002a7308 */ /* 0x0009e20000000800 */
[----:B---3--:R-:W-:Y:S01]  /*4e50*/  FMUL R29, R28, 1.4426950216293334961 ;  /* 0x3fb8aa3b1c1d7820 */ /* 0x008fe20000400000 */
[----:B------:R-:W-:Y:S01]  /*4e60*/  FFMA R28, R36, UR5, -R107 ;  /* 0x00000005241c7c23 */ /* 0x000fe2000800086b */
[----:B------:R-:W-:Y:S01]  /*4e70*/  FMUL R30, R30, 1.4426950216293334961 ;  /* 0x3fb8aa3b1e1e7820 */ /* 0x000fe20000400000 */
[----:B------:R-:W-:Y:S01]  /*4e80*/  FFMA R31, R31, UR5, -R134 ;  /* 0x000000051f1f7c23 */ /* 0x000fe20008000886 */
[----:B----4-:R-:W-:-:S03]  /*4e90*/  LOP3.LUT R24, R15, 0x40, RZ, 0x3c, !PT ;  /* 0x000000400f187812 */ /* 0x010fc600078e3cff */
[----:B------:R-:W-:Y:S01]  /*4ea0*/  MUFU.EX2 R23, R111 ;  /* 0x0000006f00177308 */ /* 0x000fe20000000800 */
[----:B------:R-:W-:Y:S01]  /*4eb0*/  FFMA R114, R114, UR5, -R17 ;  /* 0x0000000572727c23 */ /* 0x000fe20008000811 */
[----:B------:R-:W-:Y:S01]  /*4ec0*/  FMUL R32, R32, 1.4426950216293334961 ;  /* 0x3fb8aa3b20207820 */ /* 0x000fe20000400000 */
[----:B------:R-:W-:Y:S01]  /*4ed0*/  STS.U16 [R24+UR17+0x2200], R10 ;  /* 0x0022000a18007988 */ /* 0x000fe20008000411 */
[----:B------:R-:W-:-:S04]  /*4ee0*/  FMUL R187, R187, 1.4426950216293334961 ;  /* 0x3fb8aa3bbbbb7820 */ /* 0x000fc80000400000 */
[----:B------:R3:W-:Y:S01]  /*4ef0*/  MUFU.EX2 R36, R29 ;  /* 0x0000001d00247308 */ /* 0x0007e20000000800 */
[----:B------:R-:W-:Y:S01]  /*4f00*/  STS.U16 [R24+UR17+0x2600], R225 ;  /* 0x002600e118007988 */ /* 0x000fe20008000411 */
[----:B------:R-:W-:Y:S01]  /*4f10*/  FMUL R48, R48, 1.4426950216293334961 ;  /* 0x3fb8aa3b30307820 */ /* 0x000fe20000400000 */
[--C-:B------:R-:W-:Y:S02]  /*4f20*/  FFMA R49, R49, UR5, -R107.reuse ;  /* 0x0000000531317c23 */ /* 0x100fe4000800086b */
[----:B------:R-:W-:Y:S03]  /*4f30*/  STS.U16 [R24+UR17+0x2a00], R229 ;  /* 0x002a00e518007988 */ /* 0x000fe60008000411 */
[----:B------:R-:W-:Y:S01]  /*4f40*/  MUFU.EX2 R110, R41 ;  /* 0x00000029006e7308 */ /* 0x000fe20000000800 */
[----:B---3--:R-:W-:Y:S01]  /*4f50*/  FMUL R29, R28, 1.4426950216293334961 ;  /* 0x3fb8aa3b1c1d7820 */ /* 0x008fe20000400000 */
[----:B------:R3:W-:Y:S01]  /*4f60*/  STS.U16 [R24+UR17+0x2e00], R233 ;  /* 0x002e00e918007988 */ /* 0x0007e20008000411 */
[----:B------:R-:W-:-:S05]  /*4f70*/  FFMA R28, R37, UR5, -R107 ;  /* 0x00000005251c7c23 */ /* 0x000fca000800086b */
[----:B------:R-:W-:Y:S01]  /*4f80*/  MUFU.EX2 R111, R44 ;  /* 0x0000002c006f7308 */ /* 0x000fe20000000800 */
[----:B------:R-:W-:Y:S01]  /*4f90*/  FMUL R31, R31, 1.4426950216293334961 ;  /* 0x3fb8aa3b1f1f7820 */ /* 0x000fe20000400000 */
[----:B---3--:R-:W-:-:S06]  /*4fa0*/  LOP3.LUT R24, R15, 0x50, RZ, 0x3c, !PT ;  /* 0x000000500f187812 */ /* 0x008fcc00078e3cff */
[----:B------:R-:W-:Y:S01]  /*4fb0*/  MUFU.EX2 R184, R184 ;  /* 0x000000b800b87308 */ /* 0x000fe20000000800 */
[----:B------:R-:W-:Y:S01]  /*4fc0*/  FFMA R34, R34, UR5, -R134 ;  /* 0x0000000522227c23 */ /* 0x000fe20008000886 */
[----:B------:R-:W-:-:S06]  /*4fd0*/  FMUL R114, R114, 1.4426950216293334961 ;  /* 0x3fb8aa3b72727820 */ /* 0x000fcc0000400000 */
[----:B------:R-:W3:Y:S01]  /*4fe0*/  MUFU.EX2 R186, R186 ;  /* 0x000000ba00ba7308 */ /* 0x000ee20000000800 */
[----:B------:R-:W-:Y:S01]  /*4ff0*/  FMUL R188, R188, 1.4426950216293334961 ;  /* 0x3fb8aa3bbcbc7820 */ /* 0x000fe20000400000 */
[----:B------:R-:W-:-:S06]  /*5000*/  FMUL R49, R49, 1.4426950216293334961 ;  /* 0x3fb8aa3b31317820 */ /* 0x000fcc0000400000 */
[----:B------:R-:W-:Y:S01]  /*5010*/  MUFU.EX2 R101, R139 ;  /* 0x0000008b00657308 */ /* 0x000fe20000000800 */
[----:B------:R-:W-:Y:S07]  /*5020*/  STS.U16 [R24+UR17+0x2280], R12 ;  /* 0x0022800c18007988 */ /* 0x000fee0008000411 */
[----:B------:R-:W-:Y:S01]  /*5030*/  MUFU.EX2 R41, R26 ;  /* 0x0000001a00297308 */ /* 0x000fe20000000800 */
[----:B------:R-:W-:Y:S07]  /*5040*/  STS.U16 [R24+UR17+0x2680], R226 ;  /* 0x002680e218007988 */ /* 0x000fee0008000411 */
[----:B------:R4:W-:Y:S01]  /*5050*/  MUFU.EX2 R44, R27 ;  /* 0x0000001b002c7308 */ /* 0x0009e20000000800 */
[----:B------:R-:W-:Y:S07]  /*5060*/  STS.U16 [R24+UR17+0x2a80], R230 ;  /* 0x002a80e618007988 */ /* 0x000fee0008000411 */
[----:B------:R1:W-:Y:S01]  /*5070*/  MUFU.EX2 R139, R25 ;  /* 0x00000019008b7308 */ /* 0x0003e20000000800 */
[----:B----4-:R-:W-:Y:S01]  /*5080*/  LOP3.LUT R27, R15, 0x70, RZ, 0x3c, !PT ;  /* 0x000000700f1b7812 */ /* 0x010fe200078e3cff */
[----:B------:R-:W-:Y:S01]  /*5090*/  STS.U16 [R24+UR17+0x2e80], R216 ;  /* 0x002e80d818007988 */ /* 0x000fe20008000411 */
[----:B------:R-:W-:-:S05]  /*50a0*/  FMUL R34, R34, 1.4426950216293334961 ;  /* 0x3fb8aa3b22227820 */ /* 0x000fca0000400000 */
[----:B------:R-:W-:Y:S01]  /*50b0*/  MUFU.EX2 R112, R45 ;  /* 0x0000002d00707308 */ /* 0x000fe20000000800 */
[----:B-1----:R-:W-:Y:S01]  /*50c0*/  LOP3.LUT R25, R15, 0x60, RZ, 0x3c, !PT ;  /* 0x000000600f197812 */ /* 0x002fe200078e3cff */
[----:B------:R-:W-:-:S06]  /*50d0*/  FMUL R217, R217, 1.4426950216293334961 ;  /* 0x3fb8aa3bd9d97820 */ /* 0x000fcc0000400000 */
[----:B------:R-:W1:Y:S01]  /*50e0*/  MUFU.EX2 R185, R185 ;  /* 0x000000b900b97308 */ /* 0x000e620000000800 */
[----:B------:R-:W-:Y:S01]  /*50f0*/  STS.U16 [R25+UR17+0x2300], R14 ;  /* 0x0023000e19007988 */ /* 0x000fe20008000411 */
[----:B------:R-:W-:-:S03]  /*5100*/  FFMA R115, R115, UR5, -R17 ;  /* 0x0000000573737c23 */ /* 0x000fc60008000811 */
[----:B------:R-:W-:Y:S03]  /*5110*/  STS.U16 [R25+UR17+0x2700], R227 ;  /* 0x002700e319007988 */ /* 0x000fe60008000411 */
[----:B------:R4:W-:Y:S01]  /*5120*/  MUFU.EX2 R37, R29 ;  /* 0x0000001d00257308 */ /* 0x0009e20000000800 */
[----:B------:R-:W-:Y:S04]  /*5130*/  STS.U16 [R25+UR17+0x2b00], R231 ;  /* 0x002b00e719007988 */ /* 0x000fe80008000411 */
[----:B------:R-:W-:Y:S03]  /*5140*/  STS.U16 [R25+UR17+0x2f00], R218 ;  /* 0x002f00da19007988 */ /* 0x000fe60008000411 */
[----:B------:R-:W-:Y:S01]  /*5150*/  MUFU.EX2 R45, R30 ;  /* 0x0000001e002d7308 */ /* 0x000fe20000000800 */
[----:B----4-:R-:W-:Y:S01]  /*5160*/  FMUL R29, R28, 1.4426950216293334961 ;  /* 0x3fb8aa3b1c1d7820 */ /* 0x010fe20000400000 */
[--C-:B------:R-:W-:Y:S01]  /*5170*/  FFMA R28, R40, UR5, -R107.reuse ;  /* 0x00000005281c7c23 */ /* 0x100fe2000800086b */
[----:B------:R-:W-:Y:S05]  /*5180*/  STS.U16 [R27+UR17+0x2380], R13 ;  /* 0x0023800d1b007988 */ /* 0x000fea0008000411 */
[----:B------:R-:W-:Y:S01]  /*5190*/  MUFU.EX2 R33, R32 ;  /* 0x0000002000217308 */ /* 0x000fe20000000800 */
[----:B------:R-:W-:Y:S01]  /*51a0*/  STS.U16 [R27+UR17+0x2780], R228 ;  /* 0x002780e41b007988 */ /* 0x000fe20008000411 */
[----:B------:R-:W-:-:S03]  /*51b0*/  FFMA R52, R52, UR5, -R107 ;  /* 0x0000000534347c23 */ /* 0x000fc6000800086b */
[----:B------:R-:W-:Y:S03]  /*51c0*/  STS.U16 [R27+UR17+0x2b80], R232 ;  /* 0x002b80e81b007988 */ /* 0x000fe60008000411 */
[----:B------:R-:W-:Y:S01]  /*51d0*/  MUFU.EX2 R113, R48 ;  /* 0x0000003000717308 */ /* 0x000fe20000000800 */
[----:B------:R4:W-:Y:S01]  /*51e0*/  STS.U16 [R27+UR17+0x2f80], R220 ;  /* 0x002f80dc1b007988 */ /* 0x0009e20008000411 */
[--C-:B------:R-:W-:Y:S01]  /*51f0*/  FFMA R38, R38, UR5, -R134.reuse ;  /* 0x0000000526267c23 */ /* 0x100fe20008000886 */
[----:B------:R-:W-:-:S05]  /*5200*/  FFMA R35, R35, UR5, -R134 ;  /* 0x0000000523237c23 */ /* 0x000fca0008000886 */
[----:B------:R-:W1:Y:S01]  /*5210*/  MUFU.EX2 R187, R187 ;  /* 0x000000bb00bb7308 */ /* 0x000e620000000800 */
[----:B----4-:R-:W-:-:S07]  /*5220*/  FADD R27, R128, R133 ;  /* 0x00000085801b7221 */ /* 0x010fce0000000000 */
[----:B------:R-:W4:Y:S01]  /*5230*/  MUFU.EX2 R48, R31 ;  /* 0x0000001f00307308 */ /* 0x000f220000000800 */
[----:B--2---:R-:W-:Y:S01]  /*5240*/  FADD R27, R132, R27 ;  /* 0x0000001b841b7221 */ /* 0x004fe20000000000 */
[----:B------:R-:W-:Y:S01]  /*5250*/  FMUL R219, R219, 1.4426950216293334961 ;  /* 0x3fb8aa3bdbdb7820 */ /* 0x000fe20000400000 */
[----:B------:R-:W-:-:S05]  /*5260*/  FMUL R115, R115, 1.4426950216293334961 ;  /* 0x3fb8aa3b73737820 */ /* 0x000fca0000400000 */
[----:B------:R0:W-:Y:S01]  /*5270*/  MUFU.EX2 R40, R29 ;  /* 0x0000001d00287308 */ /* 0x0001e20000000800 */
[----:B------:R-:W-:Y:S01]  /*5280*/  FMUL R52, R52, 1.4426950216293334961 ;  /* 0x3fb8aa3b34347820 */ /* 0x000fe20000400000 */
[----:B------:R-:W-:Y:S01]  /*5290*/  FMUL R38, R38, 1.4426950216293334961 ;  /* 0x3fb8aa3b26267820 */ /* 0x000fe20000400000 */
[----:B------:R2:W-:Y:S06]  /*52a0*/  MEMBAR.ALL.CTA ;  /* 0x0000000000007992 */ /* 0x0005ec0000008000 */
[----:B--2---:R-:W2:Y:S01]  /*52b0*/  FENCE.VIEW.ASYNC.S ;  /* 0x00000000000073c6 */ /* 0x004ea20000000000 */
[----:B------:R-:W-:Y:S01]  /*52c0*/  MUFU.EX2 R88, R114 ;  /* 0x0000007200587308 */ /* 0x000fe20000000800 */
[----:B0-----:R-:W-:Y:S01]  /*52d0*/  FADD R29, R240, R241 ;  /* 0x000000f1f01d7221 */ /* 0x001fe20000000000 */
[----:B------:R-:W-:-:S03]  /*52e0*/  FMUL R35, R35, 1.4426950216293334961 ;  /* 0x3fb8aa3b23237820 */ /* 0x000fc60000400000 */
[----:B------:R-:W-:-:S03]  /*52f0*/  FADD R32, R242, R29 ;  /* 0x0000001df2207221 */ /* 0x000fc60000000000 */
[----:B------:R-:W-:Y:S01]  /*5300*/  MUFU.EX2 R114, R49 ;  /* 0x0000003100727308 */ /* 0x000fe20000000800 */
[----:B---3--:R-:W-:Y:S01]  /*5310*/  FADD R15, R184, R186 ;  /* 0x000000bab80f7221 */ /* 0x008fe20000000000 */
[----:B------:R-:W-:-:S06]  /*5320*/  FADD R27, R136, R27 ;  /* 0x0000001b881b7221 */ /* 0x000fcc0000000000 */
[----:B------:R-:W0:Y:S01]  /*5330*/  MUFU.EX2 R188, R188 ;  /* 0x000000bc00bc7308 */ /* 0x000e220000000800 */
[----:B------:R-:W-:Y:S01]  /*5340*/  FMUL R221, R221, 1.4426950216293334961 ;  /* 0x3fb8aa3bdddd7820 */ /* 0x000fe20000400000 */
[----:B------:R-:W-:-:S06]  /*5350*/  FADD R32, R243, R32 ;  /* 0x00000020f3207221 */ /* 0x000fcc0000000000 */
[----:B------:R3:W2:Y:S01]  /*5360*/  MUFU.EX2 R49, R34 ;  /* 0x0000002200317308 */ /* 0x0006a20000000800 */
[----:B-1----:R-:W-:Y:S01]  /*5370*/  FADD R15, R185, R15 ;  /* 0x0000000fb90f7221 */ /* 0x002fe20000000000 */
[----:B------:R-:W-:-:S06]  /*5380*/  FADD R27, R137, R27 ;  /* 0x0000001b891b7221 */ /* 0x000fcc0000000000 */
[----:B------:R-:W1:Y:S01]  /*5390*/  MUFU.EX2 R217, R217 ;  /* 0x000000d900d97308 */ /* 0x000e620000000800 */
[----:B---3--:R-:W-:Y:S01]  /*53a0*/  FADD R34, R41, R44 ;  /* 0x0000002c29227221 */ /* 0x008fe20000000000 */
[--C-:B------:R-:W-:Y:S01]  /*53b0*/  FFMA R122, R122, UR5, -R17.reuse ;  /* 0x000000057a7a7c23 */ /* 0x100fe20008000811 */
[----:B------:R-:W-:-:S05]  /*53c0*/  FFMA R127, R127, UR5, -R17 ;  /* 0x000000057f7f7c23 */ /* 0x000fca0008000811 */
[----:B------:R-:W-:Y:S01]  /*53d0*/  MUFU.EX2 R89, R115 ;  /* 0x0000007300597308 */ /* 0x000fe20000000800 */
[----:B------:R-:W-:Y:S01]  /*53e0*/  FADD R15, R187, R15 ;  /* 0x0000000fbb0f7221 */ /* 0x000fe20000000000 */
[----:B------:R-:W-:-:S06]  /*53f0*/  FADD R31, R140, R27 ;  /* 0x0000001b8c1f7221 */ /* 0x000fcc0000000000 */
[----:B------:R-:W3:Y:S08]  /*5400*/  MUFU.EX2 R219, R219 ;  /* 0x000000db00db7308 */ /* 0x000ef00000000800 */
[----:B------:R-:W-:Y:S08]  /*5410*/  MUFU.EX2 R115, R52 ;  /* 0x0000003400737308 */ /* 0x000ff00000000800 */
[----:B------:R4:W-:Y:S01]  /*5420*/  MUFU.EX2 R39, R38 ;  /* 0x0000002600277308 */ /* 0x0009e20000000800 */
[----:B------:R-:W-:-:S07]  /*5430*/  FMUL R122, R122, 1.4426950216293334961 ;  /* 0x3fb8aa3b7a7a7820 */ /* 0x000fce0000400000 */
[----:B------:R0:W-:Y:S01]  /*5440*/  MUFU.EX2 R52, R35 ;  /* 0x0000002300347308 */ /* 0x0001e20000000800 */
[----:B----4-:R-:W-:Y:S01]  /*5450*/  FADD R38, R45, R34 ;  /* 0x000000222d267221 */ /* 0x010fe20000000000 */
[----:B------:R-:W-:-:S03]  /*5460*/  FMUL R127, R127, 1.4426950216293334961 ;  /* 0x3fb8aa3b7f7f7820 */ /* 0x000fc60000400000 */
[----:B------:R-:W-:Y:S01]  /*5470*/  FADD R38, R48, R38 ;  /* 0x0000002630267221 */ /* 0x000fe20000000000 */
[----:B0-----:R-:W-:Y:S02]  /*5480*/  FADD R35, R33, R32 ;  /* 0x0000002021237221 */ /* 0x001fe40000000000 */
[----:B------:R-:W0:Y:S01]  /*5490*/  MUFU.EX2 R221, R221 ;  /* 0x000000dd00dd7308 */ /* 0x000e220000000800 */
[----:B------:R-:W-:Y:S01]  /*54a0*/  FFMA R103, R142, UR5, -R17 ;  /* 0x000000058e677c23 */ /* 0x000fe20008000811 */
[C---:B------:R-:W-:Y:S01]  /*54b0*/  FADD R35, R36.reuse, R35 ;  /* 0x0000002324237221 */ /* 0x040fe20000000000 */
[----:B------:R-:W-:Y:S01]  /*54c0*/  F2FP.BF16.F32.PACK_AB R36, R36, R33 ;  /* 0x000000212424723e */ /* 0x000fe200000010ff */
[----:B------:R-:W-:Y:S01]  /*54d0*/  FADD R25, R188, R15 ;  /* 0x0000000fbc197221 */ /* 0x000fe20000000000 */
[----:B------:R-:W-:Y:S01]  /*54e0*/  FADD R31, R141, R31 ;  /* 0x0000001f8d1f7221 */ /* 0x000fe20000000000 */
[----:B--2---:R-:W-:Y:S01]  /*54f0*/  FADD R33, R49, R38 ;  /* 0x0000002631217221 */ /* 0x004fe20000000000 */
[----:B------:R-:W-:Y:S01]  /*5500*/  FADD R35, R37, R35 ;  /* 0x0000002325237221 */ /* 0x000fe20000000000 */
[----:B------:R-:W-:Y:S01]  /*5510*/  F2FP.BF16.F32.PACK_AB R38, R40, R37 ;  /* 0x000000252826723e */ /* 0x000fe200000010ff */
[----:B------:R-:W-:Y:S01]  /*5520*/  FADD R19, -R16, R11 ;  /* 0x0000000b10137221 */ /* 0x000fe20000000100 */
[----:B------:R-:W-:Y:S01]  /*5530*/  FADD R37, -R134, R3 ;  /* 0x0000000386257221 */ /* 0x000fe20000000100 */
[----:B------:R2:W-:Y:S01]  /*5540*/  MUFU.EX2 R92, R122 ;  /* 0x0000007a005c7308 */ /* 0x0005e20000000800 */
[----:B------:R-:W-:Y:S01]  /*5550*/  FMUL R103, R103, 1.4426950216293334961 ;  /* 0x3fb8aa3b67677820 */ /* 0x000fe20000400000 */
[----:B------:R-:W-:Y:S01]  /*5560*/  MOV R10, R202 ;  /* 0x000000ca000a7202 */ /* 0x000fe20000000f00 */
[--C-:B------:R-:W-:Y:S01]  /*5570*/  FFMA R145, R145, UR5, -R16.reuse ;  /* 0x0000000591917c23 */ /* 0x100fe20008000810 */
[----:B------:R-:W-:Y:S01]  /*5580*/  F2FP.BF16.F32.PACK_AB R27, R136, R132 ;  /* 0x00000084881b723e */ /* 0x000fe200000010ff */
[--C-:B------:R-:W-:Y:S01]  /*5590*/  FFMA R148, R148, UR5, -R16.reuse ;  /* 0x0000000594947c23 */ /* 0x100fe20008000810 */
[----:B------:R-:W-:Y:S01]  /*55a0*/  FFMA R149, R149, UR5, -R16 ;  /* 0x0000000595957c23 */ /* 0x000fe20008000810 */
[--C-:B------:R-:W-:Y:S01]  /*55b0*/  FFMA R118, R118, UR5, -R17.reuse ;  /* 0x0000000576767c23 */ /* 0x100fe20008000811 */
[----:B------:R4:W-:Y:S01]  /*55c0*/  MUFU.EX2 R95, R127 ;  /* 0x0000007f005f7308 */ /* 0x0009e20000000800 */
[--C-:B------:R-:W-:Y:S01]  /*55d0*/  FFMA R119, R119, UR5, -R17.reuse ;  /* 0x0000000577777c23 */ /* 0x100fe20008000811 */
[--C-:B------:R-:W-:Y:S01]  /*55e0*/  FFMA R123, R123, UR5, -R17.reuse ;  /* 0x000000057b7b7c23 */ /* 0x100fe20008000811 */
[--C-:B------:R-:W-:Y:S01]  /*55f0*/  FFMA R126, R126, UR5, -R17.reuse ;  /* 0x000000057e7e7c23 */ /* 0x100fe20008000811 */
[--C-:B------:R-:W-:Y:S01]  /*5600*/  FFMA R135, R135, UR5, -R17.reuse ;  /* 0x0000000587877c23 */ /* 0x100fe20008000811 */
[--C-:B------:R-:W-:Y:S01]  /*5610*/  FFMA R143, R143, UR5, -R17.reuse ;  /* 0x000000058f8f7c23 */ /* 0x100fe20008000811 */
[--C-:B------:R-:W-:Y:S01]  /*5620*/  FFMA R146, R146, UR5, -R17.reuse ;  /* 0x0000000592927c23 */ /* 0x100fe20008000811 */
[--C-:B------:R-:W-:Y:S01]  /*5630*/  FFMA R147, R147, UR5, -R17.reuse ;  /* 0x0000000593937c23 */ /* 0x100fe20008000811 */
[----:B------:R-:W-:Y:S01]  /*5640*/  FFMA R150, R150, UR5, -R17 ;  /* 0x0000000596967c23 */ /* 0x000fe20008000811 */
[--C-:B--2---:R-:W-:Y:S01]  /*5650*/  FFMA R122, R65, UR5, -R107.reuse ;  /* 0x00000005417a7c23 */ /* 0x104fe2000800086b */
[----:B----4-:R-:W-:Y:S01]  /*5660*/  FFMA R127, R76, UR5, -R107 ;  /* 0x000000054c7f7c23 */ /* 0x010fe2000800086b */
[--C-:B------:R-:W-:Y:S01]  /*5670*/  FFMA R239, R63, UR5, -R134.reuse ;  /* 0x000000053fef7c23 */ /* 0x100fe20008000886 */
[--C-:B------:R-:W-:Y:S01]  /*5680*/  FFMA R66, R66, UR5, -R134.reuse ;  /* 0x0000000542427c23 */ /* 0x100fe20008000886 */
[--C-:B------:R-:W-:Y:S01]  /*5690*/  FFMA R229, R70, UR5, -R134.reuse ;  /* 0x0000000546e57c23 */ /* 0x100fe20008000886 */
[----:B-1----:R-:W-:Y:S01]  /*56a0*/  FADD R25, R217, R25 ;  /* 0x00000019d9197221 */ /* 0x002fe20000000000 */
[C---:B------:R-:W-:Y:S01]  /*56b0*/  FADD R132, R144.reuse, R31 ;  /* 0x0000001f90847221 */ /* 0x040fe20000000000 */
[----:B------:R-:W-:Y:S01]  /*56c0*/  F2FP.BF16.F32.PACK_AB R31, R144, R141 ;  /* 0x0000008d901f723e */ /* 0x000fe200000010ff */
[----:B------:R-:W-:Y:S01]  /*56d0*/  FMUL R19, R19, 1.4426950216293334961 ;  /* 0x3fb8aa3b13137820 */ /* 0x000fe20000400000 */
[----:B------:R-:W-:Y:S01]  /*56e0*/  FMUL R108, R108, 1.4426950216293334961 ;  /* 0x3fb8aa3b6c6c7820 */ /* 0x000fe20000400000 */
[--C-:B------:R-:W-:Y:S01]  /*56f0*/  FFMA R53, R53, UR5, -R107.reuse ;  /* 0x0000000535357c23 */ /* 0x100fe2000800086b */
        /* <DEDUP_REMOVED lines=34> */
[----:B------:R-:W-:Y:S01]  /*5920*/  FMUL R141, R37, 1.4426950216293334961 ;  /* 0x3fb8aa3b258d7820 */ /* 0x000fe20000400000 */
[----:B------:R1:W-:Y:S01]  /*5930*/  MUFU.EX2 R102, R103 ;  /* 0x0000006700667308 */ /* 0x0003e20000000800 */
[----:B------:R-:W-:Y:S01]  /*5940*/  MOV R225, R10 ;  /* 0x0000000a00e17202 */ /* 0x000fe20000000f00 */
[----:B------:R-:W-:Y:S01]  /*5950*/  FMUL R223, R223, 1.4426950216293334961 ;  /* 0x3fb8aa3bdfdf7820 */ /* 0x000fe20000400000 */
        /* <DEDUP_REMOVED lines=9> */
[----:B-1----:R-:W-:Y:S01]  /*59f0*/  FMUL R103, R143, 1.4426950216293334961 ;  /* 0x3fb8aa3b8f677820 */ /* 0x002fe20000400000 */
        /* <DEDUP_REMOVED lines=8> */
[----:B------:R-:W-:Y:S01]  /*5a80*/  MOV R14, R204 ;  /* 0x000000cc000e7202 */ /* 0x000fe20000000f00 */
[----:B---3--:R-:W-:Y:S01]  /*5a90*/  FADD R25, R219, R25 ;  /* 0x00000019db197221 */ /* 0x008fe20000000000 */
        /* <DEDUP_REMOVED lines=36> */
[----:B------:R-:W-:Y:S01]  /*5ce0*/  F2FP.BF16.F32.PACK_AB R26, R187, R185 ;  /* 0x000000b9bb1a723e */ /* 0x000fe200000010ff */
[----:B------:R-:W1:Y:S01]  /*5cf0*/  MUFU.EX2 R19, R19 ;  /* 0x0000001300137308 */ /* 0x000e620000000800 */
[----:B0-----:R-:W-:Y:S01]  /*5d00*/  FADD R185, R221, R25 ;  /* 0x00000019ddb97221 */ /* 0x001fe20000000000 */
[----:B------:R-:W-:-:S06]  /*5d10*/  MOV R233, R225 ;  /* 0x000000e100e97202 */ /* 0x000fcc0000000f00 */
[----:B------:R-:W-:Y:S01]  /*5d20*/  MUFU.EX2 R98, R98 ;  /* 0x0000006200627308 */ /* 0x000fe20000000800 */
[----:B------:R-:W-:-:S07]  /*5d30*/  MOV R227, R14 ;  /* 0x0000000e00e37202 */ /* 0x000fce0000000f00 */
[----:B------:R-:W-:Y:S01]  /*5d40*/  MUFU.EX2 R100, R100 ;  /* 0x0000006400647308 */ /* 0x000fe20000000800 */
[----:B------:R-:W-:Y:S01]  /*5d50*/  F2FP.BF16.F32.PACK_AB R24, R186, R184 ;  /* 0x000000b8ba18723e */ /* 0x000fe200000010ff */
[----:B------:R-:W-:Y:S01]  /*5d60*/  FMUL R152, R152, R138 ;  /* 0x0000008a98987220 */ /* 0x000fe20000400000 */
[----:B------:R-:W-:Y:S01]  /*5d70*/  F2FP.BF16.F32.PACK_AB R25, R133, R128 ;  /* 0x000000808519723e */ /* 0x000fe200000010ff */
[-C--:B------:R-:W-:Y:S01]  /*5d80*/  FMUL R153, R153, R138.reuse ;  /* 0x0000008a99997220 */ /* 0x080fe20000400000 */
[----:B------:R-:W-:Y:S01]  /*5d90*/  F2FP.BF16.F32.PACK_AB R29, R140, R137 ;  /* 0x000000898c1d723e */ /* 0x000fe200000010ff */
[----:B------:R-:W-:Y:S01]  /*5da0*/  FMUL R156, R156, R138 ;  /* 0x0000008a9c9c7220 */ /* 0x000fe20000400000 */
[----:B------:R-:W-:Y:S01]  /*5db0*/  MOV R226, R203 ;  /* 0x000000cb00e27202 */ /* 0x000fe20000000f00 */
[----:B------:R-:W0:Y:S01]  /*5dc0*/  MUFU.EX2 R108, R108 ;  /* 0x0000006c006c7308 */ /* 0x000e220000000800 */
[----:B------:R-:W-:Y:S01]  /*5dd0*/  MOV R230, R246 ;  /* 0x000000f600e67202 */ /* 0x000fe20000000f00 */
[-C--:B------:R-:W-:Y:S01]  /*5de0*/  FMUL R157, R157, R138.reuse ;  /* 0x0000008a9d9d7220 */ /* 0x080fe20000400000 */
[----:B------:R-:W-:Y:S01]  /*5df0*/  MOV R216, R247 ;  /* 0x000000f700d87202 */ /* 0x000fe20000000f00 */
[-C--:B------:R-:W-:Y:S01]  /*5e00*/  FMUL R160, R160, R138.reuse ;  /* 0x0000008aa0a07220 */ /* 0x080fe20000400000 */
[----:B------:R-:W-:Y:S01]  /*5e10*/  MOV R231, R205 ;  /* 0x000000cd00e77202 */ /* 0x000fe20000000f00 */
[-C--:B------:R-:W-:Y:S01]  /*5e20*/  FMUL R161, R161, R138.reuse ;  /* 0x0000008aa1a17220 */ /* 0x080fe20000400000 */
[-C--:B------:R-:W-:Y:S01]  /*5e30*/  FMUL R164, R164, R138.reuse ;  /* 0x0000008aa4a47220 */ /* 0x080fe20000400000 */
[----:B------:R-:W2:Y:S01]  /*5e40*/  MUFU.EX2 R141, R141 ;  /* 0x0000008d008d7308 */ /* 0x000ea20000000800 */
[----:B------:R-:W-:Y:S01]  /*5e50*/  FMUL R165, R165, R138 ;  /* 0x0000008aa5a57220 */ /* 0x000fe20000400000 */
[----:B------:R-:W-:Y:S01]  /*5e60*/  F2FP.BF16.F32.PACK_AB R30, R221, R219 ;  /* 0x000000dbdd1e723e */ /* 0x000fe200000010ff */
[----:B------:R3:W5:Y:S05]  /*5e70*/  LDL.LU R202, [R1+0x1b0] ;  /* 0x0001b00001ca7983 */ /* 0x00076a0000300800 */
[----:B------:R-:W-:Y:S08]  /*5e80*/  MUFU.EX2 R11, R149 ;  /* 0x00000095000b7308 */ /* 0x000ff00000000800 */
[----:B------:R-:W-:Y:S08]  /*5e90*/  MUFU.EX2 R90, R118 ;  /* 0x00000076005a7308 */ /* 0x000ff00000000800 */
[----:B------:R-:W-:Y:S08]  /*5ea0*/  MUFU.EX2 R91, R119 ;  /* 0x00000077005b7308 */ /* 0x000ff00000000800 */
[----:B------:R-:W-:Y:S08]  /*5eb0*/  MUFU.EX2 R93, R123 ;  /* 0x0000007b005d7308 */ /* 0x000ff00000000800 */
[----:B------:R-:W-:Y:S08]  /*5ec0*/  MUFU.EX2 R94, R126 ;  /* 0x0000007e005e7308 */ /* 0x000ff00000000800 */
[----:B------:R-:W-:Y:S01]  /*5ed0*/  MUFU.EX2 R106, R150 ;  /* 0x00000096006a7308 */ /* 0x000fe20000000800 */
[----:B------:R-:W-:-:S07]  /*5ee0*/  FADD R137, R40, R35 ;  /* 0x0000002328897221 */ /* 0x000fce0000000000 */
[----:B------:R-:W4:Y:S08]  /*5ef0*/  MUFU.EX2 R223, R223 ;  /* 0x000000df00df7308 */ /* 0x000f300000000800 */
[----:B------:R-:W-:Y:S08]  /*5f00*/  MUFU.EX2 R222, R222 ;  /* 0x000000de00de7308 */ /* 0x000ff00000000800 */
[----:B------:R-:W3:Y:S08]  /*5f10*/  MUFU.EX2 R145, R145 ;  /* 0x0000009100917308 */ /* 0x000ef00000000800 */
[----:B------:R-:W3:Y:S08]  /*5f20*/  MUFU.EX2 R18, R18 ;  /* 0x0000001200127308 */ /* 0x000ef00000000800 */
[----:B------:R-:W-:Y:S08]  /*5f30*/  MUFU.EX2 R99, R99 ;  /* 0x0000006300637308 */ /* 0x000ff00000000800 */
[----:B------:R-:W3:Y:S08]  /*5f40*/  MUFU.EX2 R103, R103 ;  /* 0x0000006700677308 */ /* 0x000ef00000000800 */
[----:B------:R-:W-:Y:S08]  /*5f50*/  MUFU.EX2 R104, R104 ;  /* 0x0000006800687308 */ /* 0x000ff00000000800 */
[----:B------:R-:W3:Y:S08]  /*5f60*/  MUFU.EX2 R105, R105 ;  /* 0x0000006900697308 */ /* 0x000ef00000000800 */
[----:B------:R4:W3:Y:S08]  /*5f70*/  MUFU.EX2 R109, R28 ;  /* 0x0000001c006d7308 */ /* 0x0008f00000000800 */
[----:B------:R-:W3:Y:S08]  /*5f80*/  MUFU.EX2 R116, R53 ;  /* 0x0000003500747308 */ /* 0x000ef00000000800 */
[----:B------:R-:W-:Y:S08]  /*5f90*/  MUFU.EX2 R117, R56 ;  /* 0x0000003800757308 */ /* 0x000ff00000000800 */
        /* <DEDUP_REMOVED lines=12> */
[----:B------:R3:W-:Y:S08]  /*6060*/  MUFU.EX2 R143, R46 ;  /* 0x0000002e008f7308 */ /* 0x0007f00000000800 */
[----:B------:R-:W-:Y:S08]  /*6070*/  MUFU.EX2 R146, R47 ;  /* 0x0000002f00927308 */ /* 0x000ff00000000800 */
[----:B------:R3:W-:Y:S08]  /*6080*/  MUFU.EX2 R147, R50 ;  /* 0x0000003200937308 */ /* 0x0007f00000000800 */
        /* <DEDUP_REMOVED lines=16> */
[----:B------:R-:W-:Y:S01]  /*6190*/  MUFU.EX2 R3, R87 ;  /* 0x0000005700037308 */ /* 0x000fe20000000800 */
[-C--:B-1----:R-:W-:Y:S01]  /*61a0*/  FMUL R168, R168, R19.reuse ;  /* 0x00000013a8a87220 */ /* 0x082fe20000400000 */
[-C--:B------:R-:W-:Y:S01]  /*61b0*/  FMUL R169, R169, R19.reuse ;  /* 0x00000013a9a97220 */ /* 0x080fe20000400000 */
[-C--:B------:R-:W-:Y:S01]  /*61c0*/  FMUL R172, R172, R19.reuse ;  /* 0x00000013acac7220 */ /* 0x080fe20000400000 */
[-C--:B------:R-:W-:Y:S01]  /*61d0*/  FMUL R173, R173, R19.reuse ;  /* 0x00000013adad7220 */ /* 0x080fe20000400000 */
[-C--:B------:R-:W-:Y:S01]  /*61e0*/  FMUL R176, R176, R19.reuse ;  /* 0x00000013b0b07220 */ /* 0x080fe20000400000 */
[-C--:B------:R-:W-:Y:S01]  /*61f0*/  FMUL R177, R177, R19.reuse ;  /* 0x00000013b1b17220 */ /* 0x080fe20000400000 */
[----:B------:R-:W-:Y:S01]  /*6200*/  FMUL R180, R180, R19 ;  /* 0x00000013b4b47220 */ /* 0x000fe20000400000 */
[----:B------:R-:W1:Y:S01]  /*6210*/  MUFU.EX2 R118, R57 ;  /* 0x0000003900767308 */ /* 0x000e620000000800 */
[-C--:B0-----:R-:W-:Y:S01]  /*6220*/  FMUL R170, R170, R108.reuse ;  /* 0x0000006caaaa7220 */ /* 0x081fe20000400000 */
[-C--:B------:R-:W-:Y:S01]  /*6230*/  FMUL R171, R171, R108.reuse ;  /* 0x0000006cabab7220 */ /* 0x080fe20000400000 */
[-C--:B------:R-:W-:Y:S01]  /*6240*/  FMUL R174, R174, R108.reuse ;  /* 0x0000006caeae7220 */ /* 0x080fe20000400000 */
[-C--:B------:R-:W-:Y:S01]  /*6250*/  FMUL R175, R175, R108.reuse ;  /* 0x0000006cafaf7220 */ /* 0x080fe20000400000 */
[-C--:B------:R-:W-:Y:S01]  /*6260*/  FMUL R178, R178, R108.reuse ;  /* 0x0000006cb2b27220 */ /* 0x080fe20000400000 */
[-C--:B------:R-:W-:Y:S01]  /*6270*/  FMUL R179, R179, R108.reuse ;  /* 0x0000006cb3b37220 */ /* 0x080fe20000400000 */
[-C--:B------:R-:W-:Y:S01]  /*6280*/  FMUL R182, R182, R108.reuse ;  /* 0x0000006cb6b67220 */ /* 0x080fe20000400000 */
[----:B------:R-:W0:Y:S01]  /*6290*/  MUFU.EX2 R119, R60 ;  /* 0x0000003c00777308 */ /* 0x000e220000000800 */
[-C--:B--2---:R-:W-:Y:S01]  /*62a0*/  FMUL R154, R154, R141.reuse ;  /* 0x0000008d9a9a7220 */ /* 0x084fe20000400000 */
[-C--:B------:R-:W-:Y:S01]  /*62b0*/  FMUL R155, R155, R141.reuse ;  /* 0x0000008d9b9b7220 */ /* 0x080fe20000400000 */
[-C--:B------:R-:W-:Y:S01]  /*62c0*/  FMUL R158, R158, R141.reuse ;  /* 0x0000008d9e9e7220 */ /* 0x080fe20000400000 */
[-C--:B------:R-:W-:Y:S01]  /*62d0*/  FMUL R159, R159, R141.reuse ;  /* 0x0000008d9f9f7220 */ /* 0x080fe20000400000 */
[-C--:B------:R-:W-:Y:S01]  /*62e0*/  FMUL R162, R162, R141.reuse ;  /* 0x0000008da2a27220 */ /* 0x080fe20000400000 */
[-C--:B------:R-:W-:Y:S01]  /*62f0*/  FMUL R163, R163, R141.reuse ;  /* 0x0000008da3a37220 */ /* 0x080fe20000400000 */
[----:B------:R-:W-:Y:S01]  /*6300*/  FMUL R166, R166, R141 ;  /* 0x0000008da6a67220 */ /* 0x000fe20000400000 */
[----:B------:R-:W2:Y:S01]  /*6310*/  MUFU.EX2 R123, R68 ;  /* 0x00000044007b7308 */ /* 0x000ea20000000800 */
[----:B------:R-:W-:Y:S01]  /*6320*/  FMUL R181, R181, R19 ;  /* 0x00000013b5b57220 */ /* 0x000fe20000400000 */
[----:B------:R-:W-:Y:S01]  /*6330*/  FMUL R183, R183, R108 ;  /* 0x0000006cb7b77220 */ /* 0x000fe20000400000 */
[----:B------:R-:W-:Y:S01]  /*6340*/  FMUL R167, R167, R141 ;  /* 0x0000008da7a77220 */ /* 0x000fe20000400000 */
[----:B------:R-:W-:-:S02]  /*6350*/  F2FP.BF16.F32.PACK_AB R37, R52, R49 ;  /* 0x000000313425723e */ /* 0x000fc400000010ff */
[----:B------:R-:W-:Y:S02]  /*6360*/  F2FP.BF16.F32.PACK_AB R32, R241, R240 ;  /* 0x000000f0f120723e */ /* 0x000fe400000010ff */
[----:B------:R-:W-:Y:S01]  /*6370*/  F2FP.BF16.F32.PACK_AB R34, R243, R242 ;  /* 0x000000f2f322723e */ /* 0x000fe200000010ff */
[----:B------:R-:W2:Y:S01]  /*6380*/  MUFU.EX2 R126, R73 ;  /* 0x00000049007e7308 */ /* 0x000ea20000000800 */
[----:B------:R-:W-:Y:S01]  /*6390*/  F2FP.BF16.F32.PACK_AB R66, R112, R111 ;  /* 0x0000006f7042723e */ /* 0x000fe200000010ff */
[----:B------:R-:W-:Y:S06]  /*63a0*/  BAR.SYNC.DEFER_BLOCKING 0x0 ;  /* 0x0000000000007b1d */ /* 0x000fec0000010000 */
[----:B------:R1:W-:Y:S01]  /*63b0*/  MUFU.EX2 R149, R54 ;  /* 0x0000003600957308 */ /* 0x0003e20000000800 */
[----:B------:R-:W-:Y:S01]  /*63c0*/  FADD R185, R231, R185 ;  /* 0x000000b9e7b97221 */ /* 0x000fe20000000000 */
[----:B------:R0:W5:Y:S06]  /*63d0*/  LDL.LU R203, [R1+0x1ac] ;  /* 0x0001ac0001cb7983 */ /* 0x00016c0000300800 */
[----:B------:R2:W2:Y:S01]  /*63e0*/  MUFU.EX2 R150, R55 ;  /* 0x0000003700967308 */ /* 0x0004a20000000800 */
[----:B------:R-:W-:Y:S01]  /*63f0*/  FADD R35, R52, R33 ;  /* 0x0000002134237221 */ /* 0x000fe20000000000 */
[----:B----4-:R-:W-:-:S02]  /*6400*/  F2FP.BF16.F32.PACK_AB R28, R217, R188 ;  /* 0x000000bcd91c723e */ /* 0x010fc400000010ff */
[----:B------:R-:W-:Y:S01]  /*6410*/  F2FP.BF16.F32.PACK_AB R40, R227, R231 ;  /* 0x000000e7e328723e */ /* 0x000fe200000010ff */
[----:B------:R-:W-:Y:S01]  /*6420*/  FADD R140, R39, R35 ;  /* 0x00000023278c7221 */ /* 0x000fe20000000000 */
[----:B------:R-:W-:Y:S02]  /*6430*/  F2FP.BF16.F32.PACK_AB R33, R44, R41 ;  /* 0x000000292c21723e */ /* 0x000fe400000010ff */
[----:B---3--:R-:W-:Y:S01]  /*6440*/  F2FP.BF16.F32.PACK_AB R46, R249, R248 ;  /* 0x000000f8f92e723e */ /* 0x008fe200000010ff */
[----:B------:R-:W-:Y:S01]  /*6450*/  FADD R140, R42, R140 ;  /* 0x0000008c2a8c7221 */ /* 0x000fe20000000000 */
[----:B------:R-:W-:Y:S02]  /*6460*/  F2FP.BF16.F32.PACK_AB R35, R48, R45 ;  /* 0x0000002d3023723e */ /* 0x000fe400000010ff */
[----:B------:R-:W-:Y:S02]  /*6470*/  F2FP.BF16.F32.PACK_AB R50, R9, R5 ;  /* 0x000000050932723e */ /* 0x000fe400000010ff */
[----:B-1----:R-:W-:-:S02]  /*6480*/  F2FP.BF16.F32.PACK_AB R54, R189, R6 ;  /* 0x00000006bd36723e */ /* 0x002fc400000010ff */
[----:B------:R-:W-:Y:S02]  /*6490*/  F2FP.BF16.F32.PACK_AB R56, R236, R252 ;  /* 0x000000fcec38723e */ /* 0x000fe400000010ff */
[----:B------:R-:W-:Y:S02]  /*64a0*/  F2FP.BF16.F32.PACK_AB R58, R223, R224 ;  /* 0x000000e0df3a723e */ /* 0x000fe400000010ff */
[----:B------:R-:W-:Y:S02]  /*64b0*/  F2FP.BF16.F32.PACK_AB R60, R145, R222 ;  /* 0x000000de913c723e */ /* 0x000fe400000010ff */
[----:B------:R-:W-:Y:S02]  /*64c0*/  F2FP.BF16.F32.PACK_AB R62, R11, R18 ;  /* 0x000000120b3e723e */ /* 0x000fe400000010ff */
[----:B------:R-:W-:Y:S02]  /*64d0*/  F2FP.BF16.F32.PACK_AB R43, R23, R22 ;  /* 0x00000016172b723e */ /* 0x000fe400000010ff */
[----:B------:R-:W-:-:S02]  /*64e0*/  F2FP.BF16.F32.PACK_AB R47, R91, R90 ;  /* 0x0000005a5b2f723e */ /* 0x000fc400000010ff */
        /* <DEDUP_REMOVED lines=11> */
[----:B0-----:R-:W-:-:S02]  /*65a0*/  F2FP.BF16.F32.PACK_AB R74, R120, R119 ;  /* 0x00000077784a723e */ /* 0x001fc400000010ff */
[----:B------:R-:W-:Y:S02]  /*65b0*/  F2FP.BF16.F32.PACK_AB R76, R122, R121 ;  /* 0x000000797a4c723e */ /* 0x000fe400000010ff */
[----:B--2---:R-:W-:Y:S02]  /*65c0*/  F2FP.BF16.F32.PACK_AB R78, R124, R123 ;  /* 0x0000007b7c4e723e */ /* 0x004fe400000010ff */
        /* <DEDUP_REMOVED lines=14> */
[----:B------:R-:W-:Y:S01]  /*66b0*/  F2FP.BF16.F32.PACK_AB R87, R3, R136 ;  /* 0x000000880357723e */ /* 0x000fe200000010ff */
[----:B------:R-:W-:Y:S01]  /*66c0*/  FADD R185, R227, R185 ;  /* 0x000000b9e3b97221 */ /* 0x000fe20000000000 */
[----:B------:R-:W-:Y:S01]  /*66d0*/  F2FP.BF16.F32.PACK_AB R39, R42, R39 ;  /* 0x000000272a27723e */ /* 0x000fe200000010ff */
[----:B------:R0:W5:Y:S01]  /*66e0*/  LDL.LU R246, [R1+0x1a8] ;  /* 0x0001a80001f67983 */ /* 0x0001620000300800 */
[----:B------:R-:W-:-:S02]  /*66f0*/  F2FP.BF16.F32.PACK_AB R42, R230, R216 ;  /* 0x000000d8e62a723e */ /* 0x000fc400000010ff */
[----:B------:R-:W-:Y:S02]  /*6700*/  F2FP.BF16.F32.PACK_AB R44, R233, R226 ;  /* 0x000000e2e92c723e */ /* 0x000fe400000010ff */
[----:B------:R-:W-:Y:S02]  /*6710*/  F2FP.BF16.F32.PACK_AB R48, R215, R214 ;  /* 0x000000d6d730723e */ /* 0x000fe400000010ff */
[----:B------:R-:W-:Y:S02]  /*6720*/  F2FP.BF16.F32.PACK_AB R52, R7, R8 ;  /* 0x000000080734723e */ /* 0x000fe400000010ff */
[----:B------:R-:W-:Y:S02]  /*6730*/  F2FP.BF16.F32.PACK_AB R41, R21, R20 ;  /* 0x000000141529723e */ /* 0x000fe400000010ff */
[----:B------:R-:W-:Y:S02]  /*6740*/  F2FP.BF16.F32.PACK_AB R45, R89, R88 ;  /* 0x00000058592d723e */ /* 0x000fe400000010ff */
[----:B------:R-:W-:-:S02]  /*6750*/  F2FP.BF16.F32.PACK_AB R55, R99, R98 ;  /* 0x000000626337723e */ /* 0x000fc400000010ff */
[----:B------:R-:W-:Y:S01]  /*6760*/  F2FP.BF16.F32.PACK_AB R71, R150, R149 ;  /* 0x000000959647723e */ /* 0x000fe200000010ff */
[----:B------:R-:W-:Y:S01]  /*6770*/  FADD R185, R216, R185 ;  /* 0x000000b9d8b97221 */ /* 0x000fe20000000000 */
[----:B------:R0:W5:Y:S02]  /*6780*/  LDL.LU R247, [R1+0x1a4] ;  /* 0x0001a40001f77983 */ /* 0x0001640000300800 */
[----:B------:R-:W-:Y:S01]  /*6790*/  WARPGROUP.ARRIVE ;  /* 0x00000000000079c5 */ /* 0x000fe20000000000 */
[----:B------:R-:W-:Y:S01]  /*67a0*/  FADD R185, R230, R185 ;  /* 0x000000b9e6b97221 */ /* 0x000fe20000000000 */
[----:B------:R0:W5:Y:S04]  /*67b0*/  LDL.LU R204, [R1+0x1a0] ;  /* 0x0001a00001cc7983 */ /* 0x0001680000300800 */
[----:B------:R-:W-:Y:S01]  /*67c0*/  HGMMA.64x32x16.F32.BF16 R168, R24, gdesc[UR4], R168 ;  /* 0x0060000418a87df0 */ /* 0x000fe200087018a8 */
[----:B------:R-:W-:Y:S01]  /*67d0*/  FADD R185, R226, R185 ;  /* 0x000000b9e2b97221 */ /* 0x000fe20000000000 */
[----:B------:R0:W5:Y:S01]  /*67e0*/  LDL.LU R205, [R1+0x19c] ;  /* 0x00019c0001cd7983 */ /* 0x0001620000300800 */
[----:B------:R-:W-:Y:S03]  /*67f0*/  HGMMA.64x32x16.F32.BF16 R168, R28, gdesc[UR40], R168 ;  /* 0x006000281ca87df0 */ /* 0x000fe600087018a8 */
[----:B------:R-:W-:Y:S03]  /*6800*/  HGMMA.64x32x16.F32.BF16 R168, R40, gdesc[UR36], R168 ;  /* 0x0060002428a87df0 */ /* 0x000fe600087018a8 */
[----:B------:R-:W-:Y:S03]  /*6810*/  HGMMA.64x32x16.F32.BF16 R168, R44, gdesc[UR32], R168 ;  /* 0x006000202ca87df0 */ /* 0x000fe600087018a8 */
[----:B------:R-:W-:Y:S03]  /*6820*/  HGMMA.64x32x16.F32.BF16 R168, R48, gdesc[UR28], R168 ;  /* 0x0060001c30a87df0 */ /* 0x000fe600087018a8 */
[----:B------:R-:W-:Y:S03]  /*6830*/  HGMMA.64x32x16.F32.BF16 R168, R52, gdesc[UR24], R168 ;  /* 0x0060001834a87df0 */ /* 0x000fe600087018a8 */
[----:B------:R-:W-:Y:S03]  /*6840*/  HGMMA.64x32x16.F32.BF16 R168, R56, gdesc[UR20], R168 ;  /* 0x0060001438a87df0 */ /* 0x000fe600087018a8 */
[----:B------:R-:W-:Y:S03]  /*6850*/  HGMMA.64x32x16.F32.BF16 R168, R60, gdesc[UR16], R168 ;  /* 0x006000103ca87df0 */ /* 0x000fe600087018a8 */
[----:B------:R-:W-:Y:S01]  /*6860*/  HGMMA.64x32x16.F32.BF16 R152, R32, gdesc[UR4], R152 ;  /* 0x0060000420987df0 */ /* 0x000fe20008701898 */
[----:B------:R-:W-:-:S04]  /*6870*/  FADD R185, R233, R185 ;  /* 0x000000b9e9b97221 */ /* 0x000fc80000000000 */
[----:B------:R-:W-:Y:S02]  /*6880*/  FADD R185, R248, R185 ;  /* 0x000000b9f8b97221 */ /* 0x000fe40000000000 */
[----:B------:R0:W5:Y:S02]  /*6890*/  LDL.LU R248, [R1+0x198] ;  /* 0x0001980001f87983 */ /* 0x0001640000300800 */
[----:B------:R-:W-:Y:S02]  /*68a0*/  FADD R185, R249, R185 ;  /* 0x000000b9f9b97221 */ /* 0x000fe40000000000 */
[----:B------:R0:W5:Y:S02]  /*68b0*/  LDL.LU R249, [R1+0x194] ;  /* 0x0001940001f97983 */ /* 0x0001640000300800 */
[----:B------:R-:W-:Y:S02]  /*68c0*/  FADD R185, R214, R185 ;  /* 0x000000b9d6b97221 */ /* 0x000fe40000000000 */
[----:B------:R0:W5:Y:S02]  /*68d0*/  LDL.LU R214, [R1+0x190] ;  /* 0x0001900001d67983 */ /* 0x0001640000300800 */
[----:B------:R-:W-:-:S02]  /*68e0*/  FADD R185, R215, R185 ;  /* 0x000000b9d7b97221 */ /* 0x000fc40000000000 */
[----:B------:R0:W5:Y:S01]  /*68f0*/  LDL.LU R215, [R1+0x18c] ;  /* 0x00018c0001d77983 */ /* 0x0001620000300800 */
[----:B------:R-:W-:Y:S01]  /*6900*/  HGMMA.64x32x16.F32.BF16 R152, R36, gdesc[UR40], R152 ;  /* 0x0060002824987df0 */ /* 0x000fe20008701898 */
[----:B------:R-:W-:Y:S02]  /*6910*/  FADD R185, R5, R185 ;  /* 0x000000b905b97221 */ /* 0x000fe40000000000 */
[----:B------:R-:W2:Y:S02]  /*6920*/  LDL.LU R5, [R1+0x188] ;  /* 0x0001880001057983 */ /* 0x000ea40000300800 */
[----:B------:R-:W-:Y:S02]  /*6930*/  FADD R185, R9, R185 ;  /* 0x000000b909b97221 */ /* 0x000fe40000000000 */
[----:B------:R-:W3:Y:S02]  /*6940*/  LDL.LU R9, [R1+0x184] ;  /* 0x0001840001097983 */ /* 0x000ee40000300800 */
[----:B------:R-:W-:-:S02]  /*6950*/  FADD R185, R8, R185 ;  /* 0x000000b908b97221 */ /* 0x000fc40000000000 */
[----:B------:R-:W4:Y:S02]  /*6960*/  LDL.LU R8, [R1+0x180] ;  /* 0x0001800001087983 */ /* 0x000f240000300800 */
[----:B------:R-:W-:Y:S02]  /*6970*/  FADD R185, R7, R185 ;  /* 0x000000b907b97221 */ /* 0x000fe40000000000 */
[----:B------:R-:W2:Y:S02]  /*6980*/  LDL.LU R7, [R1+0x17c] ;  /* 0x00017c0001077983 */ /* 0x000ea40000300800 */
[----:B------:R-:W-:Y:S01]  /*6990*/  FADD R185, R6, R185 ;  /* 0x000000b906b97221 */ /* 0x000fe20000000000 */
[----:B------:R-:W-:Y:S01]  /*69a0*/  FADD R132, R20, R132 ;  /* 0x0000008414847221 */ /* 0x000fe20000000000 */
[----:B------:R-:W2:Y:S02]  /*69b0*/  LDL.LU R6, [R1+0x178] ;  /* 0x0001780001067983 */ /* 0x000ea40000300800 */
[----:B------:R-:W-:-:S02]  /*69c0*/  FADD R185, R189, R185 ;  /* 0x000000b9bdb97221 */ /* 0x000fc40000000000 */
[----:B------:R-:W2:Y:S04]  /*69d0*/  LDL.LU R189, [R1+0x174] ;  /* 0x0001740001bd7983 */ /* 0x000ea80000300800 */
[----:B------:R-:W2:Y:S01]  /*69e0*/  LDL R20, [R1+0x170] ;  /* 0x0001700001147983 */ /* 0x000ea20000100800 */
[----:B------:R-:W-:Y:S03]  /*69f0*/  HGMMA.64x32x16.F32.BF16 R152, R64, gdesc[UR36], R152 ;  /* 0x0060002440987df0 */ /* 0x000fe60008701898 */
[----:B------:R-:W-:Y:S01]  /*6a00*/  HGMMA.64x32x16.F32.BF16 R152, R68, gdesc[UR32], R152 ;  /* 0x0060002044987df0 */ /* 0x000fe20008701898 */
[----:B------:R-:W-:Y:S02]  /*6a10*/  FADD R137, R109, R137 ;  /* 0x000000896d897221 */ /* 0x000fe40000000000 */
[----:B------:R-:W-:Y:S01]  /*6a20*/  HGMMA.64x32x16.F32.BF16 R152, R72, gdesc[UR28], R152 ;  /* 0x0060001c48987df0 */ /* 0x000fe20008701898 */
[----:B------:R-:W-:Y:S01]  /*6a30*/  FADD R140, R139, R140 ;  /* 0x0000008c8b8c7221 */ /* 0x000fe20000000000 */
[----:B------:R-:W-:Y:S01]  /*6a40*/  FADD R132, R21, R132 ;  /* 0x0000008415847221 */ /* 0x000fe20000000000 */
[----:B------:R-:W-:Y:S01]  /*6a50*/  FADD R137, R110, R137 ;  /* 0x000000896e897221 */ /* 0x000fe20000000000 */
[----:B------:R-:W-:Y:S01]  /*6a60*/  FADD R185, R252, R185 ;  /* 0x000000b9fcb97221 */ /* 0x000fe20000000000 */
[----:B------:R-:W-:Y:S01]  /*6a70*/  FADD R140, R142, R140 ;  /* 0x0000008c8e8c7221 */ /* 0x000fe20000000000 */
[----:B------:R-:W-:Y:S01]  /*6a80*/  FADD R132, R22, R132 ;  /* 0x0000008416847221 */ /* 0x000fe20000000000 */
[----:B------:R-:W-:Y:S01]  /*6a90*/  FADD R137, R111, R137 ;  /* 0x000000896f897221 */ /* 0x000fe20000000000 */
[----:B------:R-:W1:Y:S01]  /*6aa0*/  LDC R21, c[0x0][0x280] ;  /* 0x0000a000ff157b82 */ /* 0x000e620000000800 */
[----:B------:R-:W-:Y:S01]  /*6ab0*/  FADD R140, R143, R140 ;  /* 0x0000008c8f8c7221 */ /* 0x000fe20000000000 */
[----:B------:R-:W-:Y:S01]  /*6ac0*/  FADD R132, R23, R132 ;  /* 0x0000008417847221 */ /* 0x000fe20000000000 */
[----:B------:R-:W-:-:S02]  /*6ad0*/  FADD R137, R112, R137 ;  /* 0x0000008970897221 */ /* 0x000fc40000000000 */
[----:B------:R-:W-:Y:S01]  /*6ae0*/  FADD R140, R146, R140 ;  /* 0x0000008c928c7221 */ /* 0x000fe20000000000 */
[----:B------:R-:W-:Y:S01]  /*6af0*/  FADD R132, R88, R132 ;  /* 0x0000008458847221 */ /* 0x000fe20000000000 */
[----:B------:R-:W-:Y:S02]  /*6b00*/  FADD R137, R113, R137 ;  /* 0x0000008971897221 */ /* 0x000fe40000000000 */
[----:B------:R-:W-:Y:S01]  /*6b10*/  FADD R140, R147, R140 ;  /* 0x0000008c938c7221 */ /* 0x000fe20000000000 */
[----:B------:R-:W-:Y:S01]  /*6b20*/  FADD R132, R89, R132 ;  /* 0x0000008459847221 */ /* 0x000fe20000000000 */
[----:B------:R-:W-:Y:S02]  /*6b30*/  FADD R137, R114, R137 ;  /* 0x0000008972897221 */ /* 0x000fe40000000000 */
[----:B------:R-:W-:Y:S01]  /*6b40*/  FADD R140, R148, R140 ;  /* 0x0000008c948c7221 */ /* 0x000fe20000000000 */
[----:B------:R-:W-:Y:S01]  /*6b50*/  FADD R132, R90, R132 ;  /* 0x000000845a847221 */ /* 0x000fe20000000000 */
[----:B------:R-:W-:-:S02]  /*6b60*/  FADD R137, R115, R137 ;  /* 0x0000008973897221 */ /* 0x000fc40000000000 */
[----:B------:R-:W-:Y:S01]  /*6b70*/  FADD R140, R149, R140 ;  /* 0x0000008c958c7221 */ /* 0x000fe20000000000 */
[----:B------:R-:W-:Y:S01]  /*6b80*/  HGMMA.64x32x16.F32.BF16 R152, R76, gdesc[UR24], R152 ;  /* 0x006000184c987df0 */ /* 0x000fe20008701898 */
        /* <DEDUP_REMOVED lines=58> */
[----:B------:R-:W-:-:S02]  /*6f30*/  FADD R140, R3, R140 ;  /* 0x0000008c038c7221 */ /* 0x000fc40000000000 */
[----:B------:R-:W0:Y:S04]  /*6f40*/  SHFL.BFLY PT, R0, R185, 0x2, 0x1f ;  /* 0x0c401f00b9007f89 */ /* 0x000e2800000e0000 */
[----:B------:R-:W1:Y:S04]  /*6f50*/  SHFL.BFLY PT, R2, R13, 0x2, 0x1f ;  /* 0x0c401f000d027f89 */ /* 0x000e6800000e0000 */
[----:B------:R-:W1:Y:S04]  /*6f60*/  SHFL.BFLY PT, R10, R137, 0x2, 0x1f ;  /* 0x0c401f00890a7f89 */ /* 0x000e6800000e0000 */
[----:B------:R-:W1:Y:S01]  /*6f70*/  SHFL.BFLY PT, R3, R140, 0x2, 0x1f ;  /* 0x0c401f008c037f89 */ /* 0x000e6200000e0000 */
[----:B------:R-:W-:Y:S01]  /*6f80*/  HGMMA.64x32x16.F32.BF16 R152, R84, gdesc[UR16], R152, gsb0 ;  /* 0x0060001054987df0 */ /* 0x000fe20008001898 */
[----:B0-----:R-:W-:Y:S01]  /*6f90*/  FADD R0, R185, R0 ;  /* 0x00000000b9007221 */ /* 0x001fe20000000000 */
[----:B-1----:R-:W-:Y:S01]  /*6fa0*/  FADD R2, R13, R2 ;  /* 0x000000020d027221 */ /* 0x002fe20000000000 */
[----:B------:R-:W-:Y:S01]  /*6fb0*/  FADD R10, R137, R10 ;  /* 0x0000000a890a7221 */ /* 0x000fe20000000000 */
[----:B------:R-:W-:-:S02]  /*6fc0*/  FADD R12, R140, R3 ;  /* 0x000000038c0c7221 */ /* 0x000fc40000000000 */
[----:B------:R-:W0:Y:S04]  /*6fd0*/  SHFL.BFLY PT, R11, R0, 0x1, 0x1f ;  /* 0x0c201f00000b7f89 */ /* 0x000e2800000e0000 */
[----:B------:R-:W1:Y:S04]  /*6fe0*/  SHFL.BFLY PT, R15, R2, 0x1, 0x1f ;  /* 0x0c201f00020f7f89 */ /* 0x000e6800000e0000 */
[----:B------:R-:W1:Y:S04]  /*6ff0*/  SHFL.BFLY PT, R13, R10, 0x1, 0x1f ;  /* 0x0c201f000a0d7f89 */ /* 0x000e6800000e0000 */
[----:B------:R-:W1:Y:S01]  /*7000*/  SHFL.BFLY PT, R3, R12, 0x1, 0x1f ;  /* 0x0c201f000c037f89 */ /* 0x000e6200000e0000 */
[----:B------:R-:W-:-:S06]  /*7010*/  UIADD3 UR4, UR4, 0x80, URZ ;  /* 0x0000008004047890 */ /* 0x000fcc000fffe03f */
[----:B------:R-:W-:Y:S01]  /*7020*/  ISETP.LE.AND P0, PT, R21, UR4, PT ;  /* 0x0000000415007c0c */ /* 0x000fe2000bf03270 */
[----:B0-----:R-:W-:Y:S01]  /*7030*/  FADD R18, R0, R11 ;  /* 0x0000000b00127221 */ /* 0x001fe20000000000 */
[----:B-1----:R-:W-:Y:S01]  /*7040*/  FADD R15, R2, R15 ;  /* 0x0000000f020f7221 */ /* 0x002fe20000000000 */
[----:B------:R-:W-:Y:S02]  /*7050*/  WARPGROUP.DEPBAR.LE gsb0, 0x0 ;  /* 0x00008000000079c5 */ /* 0x000fe40000010000 */
[----:B------:R-:W-:Y:S01]  /*7060*/  FADD R13, R10, R13 ;  /* 0x0000000d0a0d7221 */ /* 0x000fe20000000000 */
[----:B------:R-:W-:Y:S01]  /*7070*/  FADD R14, R12, R3 ;  /* 0x000000030c0e7221 */ /* 0x000fe20000000000 */
[----:B---3--:R-:W-:Y:S01]  /*7080*/  FFMA R9, R19, R9, R18 ;  /* 0x0000000913097223 */ /* 0x008fe20000000012 */
[----:B----4-:R-:W-:Y:S01]  /*7090*/  FFMA R8, R108, R8, R15 ;  /* 0x000000086c087223 */ /* 0x010fe2000000000f */
[----:B--2---:R-:W-:Y:S01]  /*70a0*/  FFMA R7, R138, R7, R13 ;  /* 0x000000078a077223 */ /* 0x004fe2000000000d */
[----:B------:R-:W-:Y:S01]  /*70b0*/  FFMA R6, R141, R6, R14 ;  /* 0x000000068d067223 */ /* 0x000fe2000000000e */
[----:B------:R-:W-:-:S02]  /*70c0*/  LEA R5, R189, R5, 0x7 ;  /* 0x00000005bd057211 */ /* 0x000fc400078e38ff */
[----:B------:R-:W-:Y:S02]  /*70d0*/  LEA R4, R20, R4, 0x7 ;  /* 0x0000000414047211 */ /* 0x000fe400078e38ff */
[----:B------:R-:W-:Y:S02]  /*70e0*/  MOV R3, R134 ;  /* 0x0000008600037202 */ /* 0x000fe40000000f00 */
[----:B------:R-:W-:Y:S02]  /*70f0*/  MOV R2, R107 ;  /* 0x0000006b00027202 */ /* 0x000fe40000000f00 */
[----:B------:R-:W-:Y:S02]  /*7100*/  MOV R0, R17 ;  /* 0x0000001100007202 */ /* 0x000fe40000000f00 */
[----:B------:R-:W-:Y:S01]  /*7110*/  MOV R11, R16 ;  /* 0x00000010000b7202 */ /* 0x000fe20000000f00 */
[----:B------:R-:W-:Y:S06]  /*7120*/  @!P0 BRA `(.L_x_1) ;  /* 0xffffffb000748947 */ /* 0x000fec000383ffff */
.L_x_0:
[----:B------:R-:W0:Y:S01]  /*7130*/  S2R R0, SR_TID.X ;  /* 0x0000000000007919 */ /* 0x000e220000002100 */
[----:B------:R-:W-:Y:S01]  /*7140*/  MOV R35, R6 ;  /* 0x0000000600237202 */ /* 0x000fe20000000f00 */
[----:B------:R-:W-:Y:S01]  /*7150*/  FMUL R6, R163, 0.25 ;  /* 0x3e800000a3067820 */ /* 0x000fe20000400000 */
[----:B------:R-:W-:Y:S01]  /*7160*/  MOV R22, R7 ;  /* 0x0000000700167202 */ /* 0x000fe20000000f00 */
[----:B------:R-:W-:Y:S01]  /*7170*/  FMUL R7, R160, 0.25 ;  /* 0x3e800000a0077820 */ /* 0x000fe20000400000 */
[----:B------:R-:W-:Y:S01]  /*7180*/  FSETP.GT.AND P3, PT, |R35|, 8.50705917302346158658e+37, PT ;  /* 0x7e8000002300780b */ /* 0x000fe20003f64200 */
[----:B------:R-:W-:Y:S01]  /*7190*/  BAR.SYNC.DEFER_BLOCKING 0x0 ;  /* 0x0000000000007b1d */ /* 0x000fe20000010000 */
[----:B------:R-:W-:Y:S02]  /*71a0*/  FSETP.GT.AND P1, PT, |R22|, 8.50705917302346158658e+37, PT ;  /* 0x7e8000001600780b */ /* 0x000fe40003f24200 */
[----:B------:R-:W-:Y:S01]  /*71b0*/  FSEL R163, R6, R163, P3 ;  /* 0x000000a306a37208 */ /* 0x000fe20001800000 */
[----:B------:R-:W-:Y:S01]  /*71c0*/  FMUL R6, R155, 0.25 ;  /* 0x3e8000009b067820 */ /* 0x000fe20000400000 */
[----:B------:R-:W-:Y:S01]  /*71d0*/  FSEL R25, R7, R160, P1 ;  /* 0x000000a007197208 */ /* 0x000fe20000800000 */
[----:B------:R-:W-:Y:S01]  /*71e0*/  FMUL R7, R152, 0.25 ;  /* 0x3e80000098077820 */ /* 0x000fe20000400000 */
[----:B--2---:R-:W-:Y:S01]  /*71f0*/  MOV R46, R8 ;  /* 0x00000008002e7202 */ /* 0x004fe20000000f00 */
[----:B------:R-:W-:Y:S01]  /*7200*/  FMUL R8, R171, 0.25 ;  /* 0x3e800000ab087820 */ /* 0x000fe20000400000 */
[----:B------:R-:W-:Y:S01]  /*7210*/  FSEL R155, R6, R155, P3 ;  /* 0x0000009b069b7208 */ /* 0x000fe20001800000 */
[----:B------:R-:W-:Y:S01]  /*7220*/  FMUL R6, R161, 0.25 ;  /* 0x3e800000a1067820 */ /* 0x000fe20000400000 */
[----:B------:R-:W-:Y:S01]  /*7230*/  FSEL R33, R7, R152, P1 ;  /* 0x0000009807217208 */ /* 0x000fe20000800000 */
[----:B------:R-:W-:Y:S01]  /*7240*/  FMUL R7, R178, 0.25 ;  /* 0x3e800000b2077820 */ /* 0x000fe20000400000 */
[----:B------:R-:W-:Y:S01]  /*7250*/  FSETP.GT.AND P0, PT, |R46|, 8.50705917302346158658e+37, PT ;  /* 0x7e8000002e00780b */ /* 0x000fe20003f04200 */
[----:B------:R-:W1:Y:S01]  /*7260*/  S2R R185, SR_TID.X ;  /* 0x0000000000b97919 */ /* 0x000e620000002100 */
[----:B------:R-:W-:Y:S01]  /*7270*/  FSEL R161, R6, R161, P1 ;  /* 0x000000a106a17208 */ /* 0x000fe20000800000 */
[----:B------:R-:W-:Y:S01]  /*7280*/  FMUL R6, R183, 0.25 ;  /* 0x3e800000b7067820 */ /* 0x000fe20000400000 */
[----:B------:R-:W-:Y:S01]  /*7290*/  MOV R37, R9 ;  /* 0x0000000900257202 */ /* 0x000fe20000000f00 */
[----:B------:R-:W-:Y:S01]  /*72a0*/  FMUL R9, R168, 0.25 ;  /* 0x3e800000a8097820 */ /* 0x000fe20000400000 */
[----:B------:R-:W-:Y:S01]  /*72b0*/  FSEL R178, R7, R178, P0 ;  /* 0x000000b207b27208 */ /* 0x000fe20000000000 */
[----:B------:R-:W-:Y:S01]  /*72c0*/  FMUL R7, R170, 0.25 ;  /* 0x3e800000aa077820 */ /* 0x000fe20000400000 */
[----:B------:R-:W-:Y:S01]  /*72d0*/  FSEL R30, R6, R183, P0 ;  /* 0x000000b7061e7208 */ /* 0x000fe20000000000 */
[----:B------:R-:W-:Y:S01]  /*72e0*/  FMUL R6, R175, 0.25 ;  /* 0x3e800000af067820 */ /* 0x000fe20000400000 */
[----:B------:R-:W-:Y:S01]  /*72f0*/  FSETP.GT.AND P2, PT, |R37|, 8.50705917302346158658e+37, PT ;  /* 0x7e8000002500780b */ /* 0x000fe20003f44200 */
[----:B------:R-:W2:Y:S01]  /*7300*/  S2R R184, SR_CTAID.X ;  /* 0x0000000000b87919 */ /* 0x000ea20000002500 */
[----:B------:R-:W-:Y:S01]  /*7310*/  FSEL R170, R7, R170, P0 ;  /* 0x000000aa07aa7208 */ /* 0x000fe20000000000 */
[----:B------:R-:W-:Y:S01]  /*7320*/  FMUL R7, R172, 0.25 ;  /* 0x3e800000ac077820 */ /* 0x000fe20000400000 */
[C---:B0-----:R-:W-:Y:S01]  /*7330*/  SHF.L.U32 R4, R0.reuse, 0x3, RZ ;  /* 0x0000000300047819 */ /* 0x041fe200000006ff */
[----:B------:R-:W-:Y:S01]  /*7340*/  ULDC.64 UR6, c[0x0][0x270] ;  /* 0x00009c0000067ab9 */ /* 0x000fe20000000a00 */
[----:B------:R-:W-:Y:S01]  /*7350*/  SHF.L.U32 R5, R0, 0x2, RZ ;  /* 0x0000000200057819 */ /* 0x000fe200000006ff */
[----:B------:R-:W-:Y:S01]  /*7360*/  UIMAD UR6, UR16, UR6, URZ ;  /* 0x00000006100672a4 */ /* 0x000fe2000f8e023f */
[----:B------:R-:W-:Y:S01]  /*7370*/  LOP3.LUT R4, R4, 0x38, RZ, 0xc0, !PT ;  /* 0x0000003804047812 */ /* 0x000fe200078ec0ff */
[----:B------:R-:W0:Y:S01]  /*7380*/  LDC R87, c[0x0][0x278] ;  /* 0x00009e00ff577b82 */ /* 0x000e220000000800 */
[----:B------:R-:W-:Y:S01]  /*7390*/  LOP3.LUT R5, R5, 0x1c0, RZ, 0xc0, !PT ;  /* 0x000001c005057812 */ /* 0x000fe200078ec0ff */
[----:B------:R-:W-:Y:S01]  /*73a0*/  USHF.L.U32 UR4, UR6, 0x1, URZ ;  /* 0x0000000106047899 */ /* 0x000fe2000800063f */
[----:B------:R-:W-:-:S02]  /*73b0*/  SHF.L.U32 R2, R0, 0x4, RZ ;  /* 0x0000000400027819 */ /* 0x000fc400000006ff */
[----:B------:R-:W-:Y:S01]  /*73c0*/  IADD3 R11, R5, UR17, R4 ;  /* 0x00000011050b7c10 */ /* 0x000fe2000fffe004 */
[----:B------:R-:W-:Y:S01]  /*73d0*/  FMUL R5, R166, 0.25 ;  /* 0x3e800000a6057820 */ /* 0x000fe20000400000 */
[----:B------:R-:W-:Y:S01]  /*73e0*/  FMUL R4, R167, 0.25 ;  /* 0x3e800000a7047820 */ /* 0x000fe20000400000 */
[----:B------:R-:W-:Y:S02]  /*73f0*/  SHF.L.U32 R3, R0, 0x6, RZ ;  /* 0x0000000600037819 */ /* 0x000fe400000006ff */
[----:B------:R-:W-:Y:S02]  /*7400*/  LOP3.LUT R2, R2, 0xf0, RZ, 0xc0, !PT ;  /* 0x000000f002027812 */ /* 0x000fe400078ec0ff */
[----:B------:R-:W-:Y:S01]  /*7410*/  FSEL R19, R5, R166, P3 ;  /* 0x000000a605137208 */ /* 0x000fe20001800000 */
[----:B------:R-:W-:Y:S01]  /*7420*/  FMUL R5, R162, 0.25 ;  /* 0x3e800000a2057820 */ /* 0x000fe20000400000 */
[----:B------:R-:W-:Y:S01]  /*7430*/  FSEL R167, R4, R167, P3 ;  /* 0x000000a704a77208 */ /* 0x000fe20001800000 */
[----:B------:R-:W-:Y:S01]  /*7440*/  FMUL R4, R159, 0.25 ;  /* 0x3e8000009f047820 */ /* 0x000fe20000400000 */
[----:B------:R-:W-:-:S02]  /*7450*/  LOP3.LUT R3, R3, 0x400, RZ, 0xc0, !PT ;  /* 0x0000040003037812 */ /* 0x000fc400078ec0ff */
[----:B------:R-:W-:Y:S01]  /*7460*/  FSEL R23, R5, R162, P3 ;  /* 0x000000a205177208 */ /* 0x000fe20001800000 */
[----:B------:R-:W-:Y:S01]  /*7470*/  FMUL R5, R154, 0.25 ;  /* 0x3e8000009a057820 */ /* 0x000fe20000400000 */
[----:B------:R-:W-:Y:S01]  /*7480*/  FSEL R159, R4, R159, P3 ;  /* 0x0000009f049f7208 */ /* 0x000fe20001800000 */
[----:B------:R-:W-:Y:S01]  /*7490*/  FMUL R4, R165, 0.25 ;  /* 0x3e800000a5047820 */ /* 0x000fe20000400000 */
[----:B------:R-:W-:Y:S02]  /*74a0*/  SHF.R.U32.HI R10, RZ, 0x1, R0 ;  /* 0x00000001ff0a7819 */ /* 0x000fe40000011600 */
[----:B------:R-:W-:Y:S01]  /*74b0*/  FSEL R31, R5, R154, P3 ;  /* 0x0000009a051f7208 */ /* 0x000fe20001800000 */
[----:B------:R-:W-:Y:S01]  /*74c0*/  FMUL R5, R164, 0.25 ;  /* 0x3e800000a4057820 */ /* 0x000fe20000400000 */
[----:B------:R-:W-:Y:S01]  /*74d0*/  FSEL R165, R4, R165, P1 ;  /* 0x000000a504a57208 */ /* 0x000fe20000800000 */
[----:B------:R-:W-:Y:S01]  /*74e0*/  FMUL R4, R153, 0.25 ;  /* 0x3e80000099047820 */ /* 0x000fe20000400000 */
[----:B------:R-:W-:Y:S01]  /*74f0*/  IADD3 R2, R3, UR17, R2 ;  /* 0x0000001103027c10 */ /* 0x000fe2000fffe002 */
[----:B0-----:R-:W-:Y:S01]  /*7500*/  IMAD R55, R87, 0x12, RZ ;  /* 0x0000001257377824 */ /* 0x001fe200078e02ff */
[----:B------:R-:W-:Y:S01]  /*7510*/  FSEL R21, R5, R164, P1 ;  /* 0x000000a405157208 */ /* 0x000fe20000800000 */
[----:B------:R-:W-:Y:S01]  /*7520*/  FMUL R5, R156, 0.25 ;  /* 0x3e8000009c057820 */ /* 0x000fe20000400000 */
        /* <DEDUP_REMOVED lines=8> */
[----:B------:R-:W-:Y:S01]  /*75b0*/  LOP3.LUT R3, R0, 0x60, RZ, 0xc0, !PT ;  /* 0x0000006000037812 */ /* 0x000fe200078ec0ff */
[----:B------:R-:W-:Y:S01]  /*75c0*/  IMAD R59, R87, 0x14, RZ ;  /* 0x00000014573b7824 */ /* 0x000fe200078e02ff */
        /* <DEDUP_REMOVED lines=8> */
[----:B------:R-:W-:Y:S01]  /*7650*/  LEA R3, R3, R2, 0x3 ;  /* 0x0000000203037211 */ /* 0x000fe200078e18ff */
[----:B------:R-:W-:Y:S01]  /*7660*/  IMAD R67, R87, 0x18, RZ ;  /* 0x0000001857437824 */ /* 0x000fe200078e02ff */
[----:B------:R-:W-:Y:S01]  /*7670*/  IADD3 R2, R10, R11, RZ ;  /* 0x0000000b0a027210 */ /* 0x000fe20007ffe0ff */
[----:B------:R-:W-:Y:S01]  /*7680*/  FMUL R10, R157, 0.25 ;  /* 0x3e8000009d0a7820 */ /* 0x000fe20000400000 */
[----:B------:R-:W-:Y:S01]  /*7690*/  FSEL R36, R6, R177, P2 ;  /* 0x000000b106247208 */ /* 0x000fe20001000000 */
[----:B------:R-:W-:Y:S01]  /*76a0*/  FMUL R6, R169, 0.25 ;  /* 0x3e800000a9067820 */ /* 0x000fe20000400000 */
[----:B------:R-:W-:Y:S01]  /*76b0*/  FSEL R40, R4, R173, P2 ;  /* 0x000000ad04287208 */ /* 0x000fe20001000000 */
[----:B------:R-:W-:Y:S01]  /*76c0*/  FMUL R4, R37, 8388608 ;  /* 0x4b00000025047820 */ /* 0x000fe20000400000 */
[----:B------:R-:W-:Y:S01]  /*76d0*/  FSEL R176, R5, R176, P2 ;  /* 0x000000b005b07208 */ /* 0x000fe20001000000 */
[----:B------:R-:W-:Y:S01]  /*76e0*/  FMUL R5, R46, 8388608 ;  /* 0x4b0000002e057820 */ /* 0x000fe20000400000 */
[----:B------:R-:W-:Y:S01]  /*76f0*/  FSEL R172, R7, R172, P2 ;  /* 0x000000ac07ac7208 */ /* 0x000fe20001000000 */
[----:B------:R-:W-:Y:S01]  /*7700*/  FMUL R7, R22, 8388608 ;  /* 0x4b00000016077820 */ /* 0x000fe20000400000 */
[----:B------:R-:W-:Y:S01]  /*7710*/  FSETP.GEU.AND P5, PT, R37, 1.175494350822287508e-38, PT ;  /* 0x008000002500780b */ /* 0x000fe20003fae000 */
[----:B------:R-:W-:Y:S01]  /*7720*/  FMUL R11, R158, 0.25 ;  /* 0x3e8000009e0b7820 */ /* 0x000fe20000400000 */
[----:B------:R-:W-:Y:S01]  /*7730*/  FSETP.GEU.AND P6, PT, R46, 1.175494350822287508e-38, PT ;  /* 0x008000002e00780b */ /* 0x000fe20003fce000 */
[C---:B------:R-:W-:Y:S01]  /*7740*/  IMAD R71, R87.reuse, 0x1a, RZ ;  /* 0x0000001a57477824 */ /* 0x040fe200078e02ff */
[----:B------:R-:W-:Y:S01]  /*7750*/  FSETP.GEU.AND P4, PT, R22, 1.175494350822287508e-38, PT ;  /* 0x008000001600780b */ /* 0x000fe20003f8e000 */
[C---:B------:R-:W-:Y:S01]  /*7760*/  IMAD R75, R87.reuse, 0x1c, RZ ;  /* 0x0000001c574b7824 */ /* 0x040fe200078e02ff */
[----:B------:R-:W-:Y:S01]  /*7770*/  FSEL R157, R10, R157, P1 ;  /* 0x0000009d0a9d7208 */ /* 0x000fe20000800000 */
[----:B------:R-:W-:Y:S01]  /*7780*/  IMAD R79, R87, 0x1e, RZ ;  /* 0x0000001e574f7824 */ /* 0x000fe200078e02ff */
[----:B------:R-:W-:Y:S01]  /*7790*/  FSEL R42, R8, R171, P0 ;  /* 0x000000ab082a7208 */ /* 0x000fe20000000000 */
[----:B------:R-:W-:Y:S01]  /*77a0*/  FMUL R8, R35, 8388608 ;  /* 0x4b00000023087820 */ /* 0x000fe20000400000 */
[----:B------:R-:W-:Y:S01]  /*77b0*/  FSEL R44, R6, R169, P2 ;  /* 0x000000a9062c7208 */ /* 0x000fe20001000000 */
[C---:B------:R-:W-:Y:S01]  /*77c0*/  IMAD R89, R87.reuse, 0x22, RZ ;  /* 0x0000002257597824 */ /* 0x040fe200078e02ff */
[----:B------:R-:W-:Y:S01]  /*77d0*/  FSEL R39, R4, R37, !P5 ;  /* 0x0000002504277208 */ /* 0x000fe20006800000 */
[C---:B------:R-:W-:Y:S01]  /*77e0*/  IMAD R91, R87.reuse, 0x24, RZ ;  /* 0x00000024575b7824 */ /* 0x040fe200078e02ff */
[----:B------:R-:W-:Y:S01]  /*77f0*/  FSEL R4, RZ, -23, P5 ;  /* 0xc1b80000ff047808 */ /* 0x000fe20002800000 */
[----:B------:R-:W-:Y:S01]  /*7800*/  IMAD R93, R87, 0x26, RZ ;  /* 0x00000026575d7824 */ /* 0x000fe200078e02ff */
        /* <DEDUP_REMOVED lines=8> */
[----:B------:R-:W-:Y:S01]  /*7890*/  FSETP.GEU.AND P5, PT, R35, 1.175494350822287508e-38, PT ;  /* 0x008000002300780b */ /* 0x000fe20003fae000 */
[----:B------:R-:W-:Y:S01]  /*78a0*/  IMAD R61, R87, 0x15, RZ ;  /* 0x00000015573d7824 */ /* 0x000fe200078e02ff */
[----:B------:R-:W-:Y:S01]  /*78b0*/  FSETP.GEU.AND P6, PT, |R35|, 1.175494350822287508e-38, PT ;  /* 0x008000002300780b */ /* 0x000fe20003fce200 */
[----:B------:R-:W-:Y:S01]  /*78c0*/  IMAD R101, R87, 0x2e, RZ ;  /* 0x0000002e57657824 */ /* 0x000fe200078e02ff */
[C---:B------:R-:W-:Y:S01]  /*78d0*/  FSETP.GEU.AND P4, PT, |R22|.reuse, 1.175494350822287508e-38, PT ;  /* 0x008000001600780b */ /* 0x040fe20003f8e200 */
[----:B------:R-:W-:Y:S01]  /*78e0*/  @P1 FMUL R22, R22, 0.25 ;  /* 0x3e80000016161820 */ /* 0x000fe20000400000 */
[----:B------:R-:W-:Y:S01]  /*78f0*/  FSEL R27, R11, R158, P3 ;  /* 0x0000009e0b1b7208 */ /* 0x000fe20001800000 */
[----:B------:R-:W-:Y:S01]  /*7900*/  FMUL R11, R174, 0.25 ;  /* 0x3e800000ae0b7820 */ /* 0x000fe20000400000 */
[C---:B------:R-:W-:Y:S01]  /*7910*/  FSETP.GEU.AND P1, PT, |R37|.reuse, 1.175494350822287508e-38, PT ;  /* 0x008000002500780b */ /* 0x040fe20003f2e200 */
[----:B------:R-:W-:Y:S01]  /*7920*/  @P2 FMUL R37, R37, 0.25 ;  /* 0x3e80000025252820 */ /* 0x000fe20000400000 */
[----:B------:R-:W-:Y:S01]  /*7930*/  FSEL R168, R9, R168, P2 ;  /* 0x000000a809a87208 */ /* 0x000fe20001000000 */
[----:B------:R-:W-:Y:S01]  /*7940*/  IMAD R103, R87, 0x30, RZ ;  /* 0x0000003057677824 */ /* 0x000fe200078e02ff */
[----:B------:R-:W-:Y:S01]  /*7950*/  FSEL R49, R8, R35, !P5 ;  /* 0x0000002308317208 */ /* 0x000fe20006800000 */
[----:B------:R-:W-:Y:S01]  /*7960*/  @P3 FMUL R35, R35, 0.25 ;  /* 0x3e80000023233820 */ /* 0x000fe20000400000 */
[----:B------:R-:W-:Y:S01]  /*7970*/  IADD3 R7, R41, -0x3f3504f3, RZ ;  /* 0xc0cafb0d29077810 */ /* 0x000fe20007ffe0ff */
[----:B------:R-:W-:Y:S01]  /*7980*/  @!P6 FMUL R167, R167, 16777216 ;  /* 0x4b800000a7a7e820 */ /* 0x000fe20000400000 */
[----:B------:R-:W-:Y:S01]  /*7990*/  IADD3 R9, R48, -0x3f3504f3, RZ ;  /* 0xc0cafb0d30097810 */ /* 0x000fe20007ffe0ff */
[----:B------:R-:W-:Y:S01]  /*79a0*/  @!P6 FMUL R35, R35, 16777216 ;  /* 0x4b8000002323e820 */ /* 0x000fe20000400000 */
[----:B------:R-:W-:Y:S01]  /*79b0*/  FSETP.GEU.AND P3, PT, |R46|, 1.175494350822287508e-38, PT ;  /* 0x008000002e00780b */ /* 0x000fe20003f6e200 */
[----:B------:R-:W-:Y:S01]  /*79c0*/  @!P4 FMUL R22, R22, 16777216 ;  /* 0x4b8000001616c820 */ /* 0x000fe20000400000 */
[----:B------:R-:W-:Y:S01]  /*79d0*/  FSEL R174, R11, R174, P0 ;  /* 0x000000ae0bae7208 */ /* 0x000fe20000000000 */
[----:B------:R-:W-:Y:S01]  /*79e0*/  @P0 FMUL R46, R46, 0.25 ;  /* 0x3e8000002e2e0820 */ /* 0x000fe20000400000 */
[----:B------:R-:W-:Y:S01]  /*79f0*/  IADD3 R13, R49, -0x3f3504f3, RZ ;  /* 0xc0cafb0d310d7810 */ /* 0x000fe20007ffe0ff */
[----:B------:R-:W-:Y:S01]  /*7a00*/  @!P1 FMUL R37, R37, 16777216 ;  /* 0x4b80000025259820 */ /* 0x000fe20000400000 */
[----:B------:R-:W-:Y:S01]  /*7a10*/  LOP3.LUT R8, R7, 0xff800000, RZ, 0xc0, !PT ;  /* 0xff80000007087812 */ /* 0x000fe200078ec0ff */
[----:B------:R-:W0:Y:S01]  /*7a20*/  MUFU.RCP R18, R35 ;  /* 0x0000002300127308 */ /* 0x000e220000001000 */
[----:B------:R-:W-:Y:S01]  /*7a30*/  IADD3 R5, R39, -0x3f3504f3, RZ ;  /* 0xc0cafb0d27057810 */ /* 0x000fe20007ffe0ff */
[----:B------:R-:W-:Y:S01]  /*7a40*/  @!P6 FMUL R19, R19, 16777216 ;  /* 0x4b8000001313e820 */ /* 0x000fe20000400000 */
[----:B------:R-:W-:Y:S01]  /*7a50*/  LOP3.LUT R11, R9, 0xff800000, RZ, 0xc0, !PT ;  /* 0xff800000090b7812 */ /* 0x000fe200078ec0ff */
[----:B------:R-:W-:Y:S01]  /*7a60*/  @!P6 FMUL R163, R163, 16777216 ;  /* 0x4b800000a3a3e820 */ /* 0x000fe20000400000 */
[----:B------:R-:W-:Y:S01]  /*7a70*/  LOP3.LUT R14, R13, 0xff800000, RZ, 0xc0, !PT ;  /* 0xff8000000d0e7812 */ /* 0x000fe200078ec0ff */
[----:B------:R-:W-:Y:S01]  /*7a80*/  @!P3 FMUL R46, R46, 16777216 ;  /* 0x4b8000002e2eb820 */ /* 0x000fe20000400000 */
[----:B------:R-:W-:Y:S01]  /*7a90*/  I2FP.F32.S32 R9, R8 ;  /* 0x0000000800097245 */ /* 0x000fe20000201400 */
[----:B------:R-:W-:Y:S01]  /*7aa0*/  @!P6 FMUL R23, R23, 16777216 ;  /* 0x4b8000001717e820 */ /* 0x000fe20000400000 */
[----:B------:R-:W-:Y:S01]  /*7ab0*/  LOP3.LUT R5, R5, 0xff800000, RZ, 0xc0, !PT ;  /* 0xff80000005057812 */ /* 0x000fe200078ec0ff */
[----:B------:R-:W-:Y:S01]  /*7ac0*/  @!P6 FMUL R159, R159, 16777216 ;  /* 0x4b8000009f9fe820 */ /* 0x000fe20000400000 */
[----:B------:R-:W-:Y:S01]  /*7ad0*/  I2FP.F32.S32 R13, R11 ;  /* 0x0000000b000d7245 */ /* 0x000fe20000201400 */
[----:B------:R-:W-:Y:S01]  /*7ae0*/  FFMA.FTZ R9, R9, 1.1920928955078125e-07, R6 ;  /* 0x3400000009097823 */ /* 0x000fe20000010006 */
[-C--:B------:R-:W-:Y:S01]  /*7af0*/  I2FP.F32.S32 R7, R5.reuse ;  /* 0x0000000500077245 */ /* 0x080fe20000201400 */
[----:B------:R-:W3:Y:S01]  /*7b00*/  MUFU.RCP R6, R22 ;  /* 0x0000001600067308 */ /* 0x000ee20000001000 */
[----:B------:R-:W-:Y:S01]  /*7b10*/  FSEL R12, RZ, -23, P5 ;  /* 0xc1b80000ff0c7808 */ /* 0x000fe20002800000 */
[----:B------:R-:W-:Y:S01]  /*7b20*/  FFMA.FTZ R10, R13, 1.1920928955078125e-07, R10 ;  /* 0x340000000d0a7823 */ /* 0x000fe2000001000a */
[----:B------:R-:W-:Y:S01]  /*7b30*/  I2FP.F32.S32 R15, R14 ;  /* 0x0000000e000f7245 */ /* 0x000fe20000201400 */
[----:B------:R-:W-:Y:S01]  /*7b40*/  FFMA.FTZ R4, R7, 1.1920928955078125e-07, R4 ;  /* 0x3400000007047823 */ /* 0x000fe20000010004 */
[----:B------:R-:W-:Y:S01]  /*7b50*/  @!P6 FMUL R27, R27, 16777216 ;  /* 0x4b8000001b1be820 */ /* 0x000fe20000400000 */
[----:B------:R-:W-:Y:S01]  /*7b60*/  @!P6 FMUL R155, R155, 16777216 ;  /* 0x4b8000009b9be820 */ /* 0x000fe20000400000 */
[----:B------:R-:W-:Y:S01]  /*7b70*/  @!P6 FMUL R31, R31, 16777216 ;  /* 0x4b8000001f1fe820 */ /* 0x000fe20000400000 */
[----:B------:R-:W4:Y:S01]  /*7b80*/  MUFU.RCP R13, R37 ;  /* 0x00000025000d7308 */ /* 0x000f220000001000 */
[----:B------:R-:W-:Y:S01]  /*7b90*/  @!P4 FMUL R165, R165, 16777216 ;  /* 0x4b800000a5a5c820 */ /* 0x000fe20000400000 */
[----:B------:R-:W-:Y:S01]  /*7ba0*/  @!P4 FMUL R21, R21, 16777216 ;  /* 0x4b8000001515c820 */ /* 0x000fe20000400000 */
[----:B------:R-:W-:Y:S01]  /*7bb0*/  @!P4 FMUL R161, R161, 16777216 ;  /* 0x4b800000a1a1c820 */ /* 0x000fe20000400000 */
[----:B------:R-:W-:Y:S01]  /*7bc0*/  @!P4 FMUL R25, R25, 16777216 ;  /* 0x4b8000001919c820 */ /* 0x000fe20000400000 */
[----:B------:R-:W-:Y:S01]  /*7bd0*/  @!P4 FMUL R157, R157, 16777216 ;  /* 0x4b8000009d9dc820 */ /* 0x000fe20000400000 */
[----:B------:R-:W-:Y:S01]  /*7be0*/  @!P4 FMUL R29, R29, 16777216 ;  /* 0x4b8000001d1dc820 */ /* 0x000fe20000400000 */
[----:B------:R-:W-:Y:S01]  /*7bf0*/  @!P4 FMUL R153, R153, 16777216 ;  /* 0x4b8000009999c820 */ /* 0x000fe20000400000 */
[----:B------:R-:W1:Y:S01]  /*7c00*/  MUFU.RCP R7, R46 ;  /* 0x0000002e00077308 */ /* 0x000e620000001000 */
[----:B------:R-:W-:Y:S01]  /*7c10*/  @!P4 FMUL R33, R33, 16777216 ;  /* 0x4b8000002121c820 */ /* 0x000fe20000400000 */
        /* <DEDUP_REMOVED lines=8> */
[----:B------:R-:W-:Y:S01]  /*7ca0*/  FFMA.FTZ R15, R15, 1.1920928955078125e-07, R12 ;  /* 0x340000000f0f7823 */ /* 0x000fe2000001000c */
[----:B------:R-:W-:Y:S01]  /*7cb0*/  IADD3 R5, R39, -R5, RZ ;  /* 0x8000000527057210 */ /* 0x000fe20007ffe0ff */
[C---:B0-----:R-:W-:Y:S01]  /*7cc0*/  FMUL R167, R18.reuse, R167 ;  /* 0x000000a712a77220 */ /* 0x041fe20000400000 */
[C---:B------:R-:W-:Y:S01]  /*7cd0*/  FMUL R20, R18.reuse, R19 ;  /* 0x0000001312147220 */ /* 0x040fe20000400000 */
[C---:B------:R-:W-:Y:S01]  /*7ce0*/  FMUL R163, R18.reuse, R163 ;  /* 0x000000a312a37220 */ /* 0x040fe20000400000 */
[C---:B------:R-:W-:Y:S01]  /*7cf0*/  FMUL R24, R18.reuse, R23 ;  /* 0x0000001712187220 */ /* 0x040fe20000400000 */
[C---:B------:R-:W-:Y:S01]  /*7d00*/  FMUL R159, R18.reuse, R159 ;  /* 0x0000009f129f7220 */ /* 0x040fe20000400000 */
[C---:B------:R-:W-:Y:S01]  /*7d10*/  FMUL R26, R18.reuse, R27 ;  /* 0x0000001b121a7220 */ /* 0x040fe20000400000 */
[C---:B------:R-:W-:Y:S01]  /*7d20*/  FMUL R155, R18.reuse, R155 ;  /* 0x0000009b129b7220 */ /* 0x040fe20000400000 */
[----:B------:R-:W-:Y:S01]  /*7d30*/  FMUL R12, R18, R31 ;  /* 0x0000001f120c7220 */ /* 0x000fe20000400000 */
[C---:B---3--:R-:W-:Y:S01]  /*7d40*/  FMUL R165, R6.reuse, R165 ;  /* 0x000000a506a57220 */ /* 0x048fe20000400000 */
[C---:B------:R-:W-:Y:S01]  /*7d50*/  FMUL R22, R6.reuse, R21 ;  /* 0x0000001506167220 */ /* 0x040fe20000400000 */
[C---:B------:R-:W-:Y:S01]  /*7d60*/  FMUL R161, R6.reuse, R161 ;  /* 0x000000a106a17220 */ /* 0x040fe20000400000 */
[C---:B------:R-:W-:Y:S01]  /*7d70*/  FMUL R18, R6.reuse, R25 ;  /* 0x0000001906127220 */ /* 0x040fe20000400000 */
[C---:B------:R-:W-:Y:S01]  /*7d80*/  FMUL R157, R6.reuse, R157 ;  /* 0x0000009d069d7220 */ /* 0x040fe20000400000 */
[C---:B------:R-:W-:Y:S01]  /*7d90*/  FMUL R28, R6.reuse, R29 ;  /* 0x0000001d061c7220 */ /* 0x040fe20000400000 */
[C---:B------:R-:W-:Y:S01]  /*7da0*/  FMUL R153, R6.reuse, R153 ;  /* 0x0000009906997220 */ /* 0x040fe20000400000 */
[----:B------:R-:W-:Y:S01]  /*7db0*/  FMUL R6, R6, R33 ;  /* 0x0000002106067220 */ /* 0x000fe20000400000 */
[----:B------:R-:W-:Y:S01]  /*7dc0*/  @!P3 FMUL R30, R30, 16777216 ;  /* 0x4b8000001e1eb820 */ /* 0x000fe20000400000 */
[----:B------:R-:W-:Y:S01]  /*7dd0*/  @!P3 FMUL R182, R182, 16777216 ;  /* 0x4b800000b6b6b820 */ /* 0x000fe20000400000 */
[----:B------:R-:W-:Y:S01]  /*7de0*/  @!P3 FMUL R34, R34, 16777216 ;  /* 0x4b8000002222b820 */ /* 0x000fe20000400000 */
[----:B------:R-:W-:Y:S01]  /*7df0*/  @!P3 FMUL R178, R178, 16777216 ;  /* 0x4b800000b2b2b820 */ /* 0x000fe20000400000 */
[----:B------:R-:W-:Y:S01]  /*7e00*/  @!P3 FMUL R38, R38, 16777216 ;  /* 0x4b8000002626b820 */ /* 0x000fe20000400000 */
[----:B------:R-:W-:Y:S01]  /*7e10*/  @!P3 FMUL R174, R174, 16777216 ;  /* 0x4b800000aeaeb820 */ /* 0x000fe20000400000 */
[----:B------:R-:W-:Y:S01]  /*7e20*/  @!P3 FMUL R42, R42, 16777216 ;  /* 0x4b8000002a2ab820 */ /* 0x000fe20000400000 */
[C---:B----4-:R-:W-:Y:S01]  /*7e30*/  FMUL R32, R13.reuse, R32 ;  /* 0x000000200d207220 */ /* 0x050fe20000400000 */
        /* <DEDUP_REMOVED lines=8> */
[----:B------:R-:W-:Y:S01]  /*7ec0*/  MOV R13, 0x3dc6b27f ;  /* 0x3dc6b27f000d7802 */ /* 0x000fe20000000f00 */
[----:B------:R-:W-:Y:S01]  /*7ed0*/  FADD R5, R5, -1 ;  /* 0xbf80000005057421 */ /* 0x000fe20000000000 */
[----:B------:R-:W-:Y:S01]  /*7ee0*/  IADD3 R8, R41, -R8, RZ ;  /* 0x8000000829087210 */ /* 0x000fe20007ffe0ff */
[C---:B-1----:R-:W-:Y:S01]  /*7ef0*/  FMUL R30, R7.reuse, R30 ;  /* 0x0000001e071e7220 */ /* 0x042fe20000400000 */
[----:B------:R-:W-:Y:S01]  /*7f00*/  IADD3 R11, R48, -R11, RZ ;  /* 0x8000000b300b7210 */ /* 0x000fe20007ffe0ff */
[C---:B------:R-:W-:Y:S01]  /*7f10*/  FMUL R19, R7.reuse, R182 ;  /* 0x000000b607137220 */ /* 0x040fe20000400000 */
[C---:B------:R-:W-:Y:S01]  /*7f20*/  FMUL R34, R7.reuse, R34 ;  /* 0x0000002207227220 */ /* 0x040fe20000400000 */
[C---:B------:R-:W-:Y:S01]  /*7f30*/  FMUL R23, R7.reuse, R178 ;  /* 0x000000b207177220 */ /* 0x040fe20000400000 */
[C---:B------:R-:W-:Y:S01]  /*7f40*/  FMUL R38, R7.reuse, R38 ;  /* 0x0000002607267220 */ /* 0x040fe20000400000 */
[C---:B------:R-:W-:Y:S01]  /*7f50*/  FMUL R27, R7.reuse, R174 ;  /* 0x000000ae071b7220 */ /* 0x040fe20000400000 */
[C---:B------:R-:W-:Y:S01]  /*7f60*/  FMUL R42, R7.reuse, R42 ;  /* 0x0000002a072a7220 */ /* 0x040fe20000400000 */
[----:B------:R-:W-:Y:S01]  /*7f70*/  FMUL R7, R7, R170 ;  /* 0x000000aa07077220 */ /* 0x000fe20000400000 */
[----:B------:R-:W-:Y:S01]  /*7f80*/  F2FP.BF16.F32.PACK_AB R46, R153, R6 ;  /* 0x00000006992e723e */ /* 0x000fe200000010ff */
[----:B------:R-:W-:Y:S01]  /*7f90*/  FFMA.FTZ R6, R5, R13, -0.16845393180847167969 ;  /* 0xbe2c7f3005067423 */ /* 0x000fe2000001000d */
[----:B------:R-:W-:Y:S01]  /*7fa0*/  FADD R8, R8, -1 ;  /* 0xbf80000008087421 */ /* 0x000fe20000000000 */
[----:B------:R-:W-:Y:S01]  /*7fb0*/  FADD R11, R11, -1 ;  /* 0xbf8000000b0b7421 */ /* 0x000fe20000000000 */
[----:B------:R-:W-:Y:S01]  /*7fc0*/  F2FP.BF16.F32.PACK_AB R45, R42, R7 ;  /* 0x000000072a2d723e */ /* 0x000fe200000010ff */
[----:B------:R-:W-:Y:S01]  /*7fd0*/  FFMA.FTZ R6, R5, R6, 0.1716887056827545166 ;  /* 0x3e2fcf2a05067423 */ /* 0x000fe20000010006 */
[----:B------:R-:W-:Y:S01]  /*7fe0*/  F2FP.BF16.F32.PACK_AB R47, R155, R12 ;  /* 0x0000000c9b2f723e */ /* 0x000fe200000010ff */
[-C--:B------:R-:W-:Y:S01]  /*7ff0*/  FFMA.FTZ R7, R8, R13.reuse, -0.16845393180847167969 ;  /* 0xbe2c7f3008077423 */ /* 0x080fe2000001000d */
[----:B------:R-:W-:Y:S01]  /*8000*/  FFMA.FTZ R12, R11, R13, -0.16845393180847167969 ;  /* 0xbe2c7f300b0c7423 */ /* 0x000fe2000001000d */
[----:B------:R-:W-:Y:S01]  /*8010*/  FFMA.FTZ R6, R5, R6, -0.17900948226451873779 ;  /* 0xbe374e4305067423 */ /* 0x000fe20000010006 */
[----:B------:R-:W-:Y:S01]  /*8020*/  F2FP.BF16.F32.PACK_AB R44, R44, R31 ;  /* 0x0000001f2c2c723e */ /* 0x000fe200000010ff */
[C---:B------:R-:W-:Y:S01]  /*8030*/  FFMA.FTZ R7, R8.reuse, R7, 0.1716887056827545166 ;  /* 0x3e2fcf2a08077423 */ /* 0x040fe20000010007 */
[----:B------:R-:W-:Y:S01]  /*8040*/  FFMA.FTZ R12, R11, R12, 0.1716887056827545166 ;  /* 0x3e2fcf2a0b0c7423 */ /* 0x000fe2000001000c */
[----:B------:R-:W-:Y:S01]  /*8050*/  FFMA.FTZ R6, R5, R6, 0.20512372255325317383 ;  /* 0x3e520bf405067423 */ /* 0x000fe20000010006 */
[----:B------:R-:W-:Y:S01]  /*8060*/  ISETP.GE.U32.AND P0, PT, R39, 0x7f800000, PT ;  /* 0x7f8000002700780c */ /* 0x000fe20003f06070 */
[C---:B------:R-:W-:Y:S01]  /*8070*/  FFMA.FTZ R7, R8.reuse, R7, -0.17900948226451873779 ;  /* 0xbe374e4308077423 */ /* 0x040fe20000010007 */
[----:B------:R-:W-:Y:S01]  /*8080*/  FFMA.FTZ R12, R11, R12, -0.17900948226451873779 ;  /* 0xbe374e430b0c7423 */ /* 0x000fe2000001000c */
[----:B------:R-:W-:Y:S01]  /*8090*/  FFMA.FTZ R6, R5, R6, -0.24046532809734344482 ;  /* 0xbe763c8b05067423 */ /* 0x000fe20000010006 */
[----:B------:R0:W-:Y:S01]  /*80a0*/  STSM.16.M88.4 [R3], R44 ;  /* 0x0000002c03007844 */ /* 0x0001e20000000200 */
[C---:B------:R-:W-:Y:S01]  /*80b0*/  FFMA.FTZ R7, R8.reuse, R7, 0.20512372255325317383 ;  /* 0x3e520bf408077423 */ /* 0x040fe20000010007 */
[----:B------:R-:W-:Y:S01]  /*80c0*/  FFMA.FTZ R12, R11, R12, 0.20512372255325317383 ;  /* 0x3e520bf40b0c7423 */ /* 0x000fe2000001000c */
[----:B------:R-:W-:Y:S01]  /*80d0*/  FFMA.FTZ R6, R5, R6, 0.28857114911079406738 ;  /* 0x3e93bf9905067423 */ /* 0x000fe20000010006 */
[----:B------:R-:W-:Y:S01]  /*80e0*/  ISETP.GE.U32.AND P1, PT, R41, 0x7f800000, PT ;  /* 0x7f8000002900780c */ /* 0x000fe20003f26070 */
[----:B------:R-:W-:Y:S01]  /*80f0*/  FFMA.FTZ R7, R8, R7, -0.24046532809734344482 ;  /* 0xbe763c8b08077423 */ /* 0x000fe20000010007 */
[----:B------:R-:W-:Y:S01]  /*8100*/  FFMA.FTZ R12, R11, R12, -0.24046532809734344482 ;  /* 0xbe763c8b0b0c7423 */ /* 0x000fe2000001000c */
[----:B------:R-:W-:Y:S01]  /*8110*/  FFMA.FTZ R6, R5, R6, -0.36067417263984680176 ;  /* 0xbeb8aa4905067423 */ /* 0x000fe20000010006 */
[----:B------:R-:W-:Y:S01]  /*8120*/  ISETP.GE.U32.AND P5, PT, R48, 0x7f800000, PT ;  /* 0x7f8000003000780c */ /* 0x000fe20003fa6070 */
[C---:B------:R-:W-:Y:S01]  /*8130*/  FFMA.FTZ R7, R8.reuse, R7, 0.28857114911079406738 ;  /* 0x3e93bf9908077423 */ /* 0x040fe20000010007 */
[----:B------:R-:W-:Y:S01]  /*8140*/  FFMA.FTZ R12, R11, R12, 0.28857114911079406738 ;  /* 0x3e93bf990b0c7423 */ /* 0x000fe2000001000c */
[----:B------:R-:W-:Y:S01]  /*8150*/  FFMA.FTZ R6, R5, R6, 0.48089820146560668945 ;  /* 0x3ef6384a05067423 */ /* 0x000fe20000010006 */
[----:B------:R-:W-:Y:S01]  /*8160*/  IADD3 R14, R49, -R14, RZ ;  /* 0x8000000e310e7210 */ /* 0x000fe20007ffe0ff */
[----:B------:R-:W-:Y:S01]  /*8170*/  FFMA.FTZ R7, R8, R7, -0.36067417263984680176 ;  /* 0xbeb8aa4908077423 */ /* 0x000fe20000010007 */
[----:B------:R-:W-:Y:S01]  /*8180*/  FFMA.FTZ R12, R11, R12, -0.36067417263984680176 ;  /* 0xbeb8aa490b0c7423 */ /* 0x000fe2000001000c */
[----:B------:R-:W-:Y:S01]  /*8190*/  FFMA.FTZ R6, R5, R6, -0.72134751081466674805 ;  /* 0xbf38aa3b05067423 */ /* 0x000fe20000010006 */
[----:B------:R-:W-:Y:S01]  /*81a0*/  LOP3.LUT R84, R0, 0x7f, RZ, 0xc0, !PT ;  /* 0x0000007f00547812 */ /* 0x000fe200078ec0ff */
[----:B------:R-:W-:Y:S01]  /*81b0*/  FFMA.FTZ R7, R8, R7, 0.48089820146560668945 ;  /* 0x3ef6384a08077423 */ /* 0x000fe20000010007 */
[----:B------:R-:W-:Y:S01]  /*81c0*/  FFMA.FTZ R12, R11, R12, 0.48089820146560668945 ;  /* 0x3ef6384a0b0c7423 */ /* 0x000fe2000001000c */
[----:B------:R-:W-:Y:S01]  /*81d0*/  FMUL R6, R5, R6 ;  /* 0x0000000605067220 */ /* 0x000fe20000400000 */
[----:B------:R-:W-:Y:S01]  /*81e0*/  LEA R84, R84, UR17, 0x4 ;  /* 0x0000001154547c11 */ /* 0x000fe2000f8e20ff */
[----:B------:R-:W-:Y:S01]  /*81f0*/  FFMA.FTZ R7, R8, R7, -0.72134751081466674805 ;  /* 0xbf38aa3b08077423 */ /* 0x000fe20000010007 */
[----:B------:R-:W-:Y:S01]  /*8200*/  FFMA.FTZ R12, R11, R12, -0.72134751081466674805 ;  /* 0xbf38aa3b0b0c7423 */ /* 0x000fe2000001000c */
[----:B------:R-:W-:Y:S01]  /*8210*/  FMUL R6, R5, R6 ;  /* 0x0000000605067220 */ /* 0x000fe20000400000 */
[----:B------:R-:W-:Y:S01]  /*8220*/  FADD R14, R14, -1 ;  /* 0xbf8000000e0e7421 */ /* 0x000fe20000000000 */
[C---:B------:R-:W-:Y:S01]  /*8230*/  FMUL R7, R8.reuse, R7 ;  /* 0x0000000708077220 */ /* 0x040fe20000400000 */
[----:B------:R-:W-:Y:S01]  /*8240*/  FMUL R12, R11, R12 ;  /* 0x0000000c0b0c7220 */ /* 0x000fe20000400000 */
[----:B------:R-:W-:Y:S01]  /*8250*/  FFMA.FTZ R5, R5, 1.4426950216293334961, R6 ;  /* 0x3fb8aa3b05057823 */ /* 0x000fe20000010006 */
[----:B------:R-:W-:Y:S01]  /*8260*/  @P1 MOV R6, 0x7f800000 ;  /* 0x7f80000000061802 */ /* 0x000fe20000000f00 */
[----:B------:R-:W-:Y:S01]  /*8270*/  FMUL R7, R8, R7 ;  /* 0x0000000708077220 */ /* 0x000fe20000400000 */
[C---:B------:R-:W-:Y:S01]  /*8280*/  FMUL R12, R11.reuse, R12 ;  /* 0x0000000c0b0c7220 */ /* 0x040fe20000400000 */
[----:B------:R-:W-:Y:S01]  /*8290*/  FADD R80, R4, R5 ;  /* 0x0000000504507221 */ /* 0x000fe20000000000 */
[----:B------:R-:W-:Y:S01]  /*82a0*/  @P0 MOV R4, 0x7f800000 ;  /* 0x7f80000000040802 */ /* 0x000fe20000000f00 */
[----:B------:R-:W-:Y:S01]  /*82b0*/  FFMA.FTZ R8, R8, 1.4426950216293334961, R7 ;  /* 0x3fb8aa3b08087823 */ /* 0x000fe20000010007 */
[----:B------:R-:W-:Y:S01]  /*82c0*/  FFMA.FTZ R11, R11, 1.4426950216293334961, R12 ;  /* 0x3fb8aa3b0b0b7823 */ /* 0x000fe2000001000c */
[----:B------:R-:W-:Y:S01]  /*82d0*/  @P5 MOV R5, 0x7f800000 ;  /* 0x7f80000000055802 */ /* 0x000fe20000000f00 */
[----:B------:R-:W-:Y:S01]  /*82e0*/  FFMA.FTZ R13, R14, R13, -0.16845393180847167969 ;  /* 0xbe2c7f300e0d7423 */ /* 0x000fe2000001000d */
[----:B------:R-:W-:Y:S01]  /*82f0*/  FADD R81, R9, R8 ;  /* 0x0000000809517221 */ /* 0x000fe20000000000 */
[----:B------:R-:W-:Y:S01]  /*8300*/  FADD R82, R10, R11 ;  /* 0x0000000b0a527221 */ /* 0x000fe20000000000 */
[----:B------:R-:W-:Y:S01]  /*8310*/  @P0 FFMA.FTZ R80, R39, R4, +INF ;  /* 0x7f80000027500423 */ /* 0x000fe20000010004 */
[C---:B------:R-:W-:Y:S01]  /*8320*/  @P1 FFMA.FTZ R81, R41.reuse, R6, +INF ;  /* 0x7f80000029511423 */ /* 0x040fe20000010006 */
[----:B------:R-:W-:Y:S01]  /*8330*/  @P5 FFMA.FTZ R82, R48, R5, +INF ;  /* 0x7f80000030525423 */ /* 0x000fe20000010005 */
[----:B------:R-:W-:Y:S01]  /*8340*/  BAR.SYNC.DEFER_BLOCKING 0x0 ;  /* 0x0000000000007b1d */ /* 0x000fe20000010000 */
[----:B------:R-:W-:Y:S01]  /*8350*/  FFMA.FTZ R13, R14, R13, 0.1716887056827545166 ;  /* 0x3e2fcf2a0e0d7423 */ /* 0x000fe2000001000d */
[----:B------:R-:W-:Y:S01]  /*8360*/  FSETP.NEU.AND P2, PT, R41, RZ, PT ;  /* 0x000000ff2900720b */ /* 0x000fe20003f4d000 */
[C---:B------:R-:W-:Y:S01]  /*8370*/  IMAD R31, R87.reuse, 0x6, RZ ;  /* 0x00000006571f7824 */ /* 0x040fe200078e02ff */
[----:B------:R-:W-:Y:S01]  /*8380*/  F2FP.BF16.F32.PACK_AB R40, R40, R29 ;  /* 0x0000001d2828723e */ /* 0x000fe200000010ff */
[----:B------:R-:W-:Y:S01]  /*8390*/  FFMA.FTZ R13, R14, R13, -0.17900948226451873779 ;  /* 0xbe374e430e0d7423 */ /* 0x000fe2000001000d */
[----:B------:R-:W-:Y:S01]  /*83a0*/  F2FP.BF16.F32.PACK_AB R41, R38, R27 ;  /* 0x0000001b2629723e */ /* 0x000fe200000010ff */
[----:B------:R-:W-:Y:S01]  /*83b0*/  IMAD R105, R87, 0x32, RZ ;  /* 0x0000003257697824 */ /* 0x000fe200078e02ff */
[----:B------:R-:W-:Y:S01]  /*83c0*/  F2FP.BF16.F32.PACK_AB R42, R157, R28 ;  /* 0x0000001c9d2a723e */ /* 0x000fe200000010ff */
[C---:B------:R-:W-:Y:S01]  /*83d0*/  FFMA.FTZ R13, R14.reuse, R13, 0.20512372255325317383 ;  /* 0x3e520bf40e0d7423 */ /* 0x040fe2000001000d */
[----:B------:R-:W-:Y:S01]  /*83e0*/  F2FP.BF16.F32.PACK_AB R43, R159, R26 ;  /* 0x0000001a9f2b723e */ /* 0x000fe200000010ff */
[----:B------:R-:W-:Y:S01]  /*83f0*/  IMAD R65, R87, 0x17, RZ ;  /* 0x0000001757417824 */ /* 0x000fe200078e02ff */
[----:B------:R-:W-:Y:S01]  /*8400*/  ISETP.GE.U32.AND P4, PT, R49, 0x7f800000, PT ;  /* 0x7f8000003100780c */ /* 0x000fe20003f86070 */
[----:B------:R-:W-:Y:S01]  /*8410*/  FFMA.FTZ R13, R14, R13, -0.24046532809734344482 ;  /* 0xbe763c8b0e0d7423 */ /* 0x000fe2000001000d */
[----:B------:R-:W-:Y:S01]  /*8420*/  FSETP.NEU.AND P3, PT, R39, RZ, PT ;  /* 0x000000ff2700720b */ /* 0x000fe20003f6d000 */
[C---:B------:R-:W-:Y:S01]  /*8430*/  IMAD R69, R87.reuse, 0x19, RZ ;  /* 0x0000001957457824 */ /* 0x040fe200078e02ff */
[----:B------:R-:W-:Y:S01]  /*8440*/  F2FP.BF16.F32.PACK_AB R36, R36, R25 ;  /* 0x000000192424723e */ /* 0x000fe200000010ff */
[----:B------:R-:W-:Y:S01]  /*8450*/  FFMA.FTZ R13, R14, R13, 0.28857114911079406738 ;  /* 0x3e93bf990e0d7423 */ /* 0x000fe2000001000d */
[----:B------:R-:W-:Y:S01]  /*8460*/  F2FP.BF16.F32.PACK_AB R37, R34, R23 ;  /* 0x000000172225723e */ /* 0x000fe200000010ff */
[----:B------:R-:W-:Y:S01]  /*8470*/  IMAD R109, R87, 0x34, RZ ;  /* 0x00000034576d7824 */ /* 0x000fe200078e02ff */
[----:B------:R-:W-:Y:S01]  /*8480*/  F2FP.BF16.F32.PACK_AB R38, R161, R18 ;  /* 0x00000012a126723e */ /* 0x000fe200000010ff */
[C---:B------:R-:W-:Y:S01]  /*8490*/  FFMA.FTZ R13, R14.reuse, R13, -0.36067417263984680176 ;  /* 0xbeb8aa490e0d7423 */ /* 0x040fe2000001000d */
[----:B------:R-:W-:Y:S01]  /*84a0*/  F2FP.BF16.F32.PACK_AB R39, R163, R24 ;  /* 0x00000018a327723e */ /* 0x000fe200000010ff */
[C---:B------:R-:W-:Y:S01]  /*84b0*/  IMAD R111, R87.reuse, 0x36, RZ ;  /* 0x00000036576f7824 */ /* 0x040fe200078e02ff */
[----:B------:R-:W1:Y:S01]  /*84c0*/  LDS.128 R4, [R84] ;  /* 0x0000000054047984 */ /* 0x000e620000000c00 */
[C---:B------:R-:W-:Y:S01]  /*84d0*/  FFMA.FTZ R13, R14.reuse, R13, 0.48089820146560668945 ;  /* 0x3ef6384a0e0d7423 */ /* 0x040fe2000001000d */
[----:B------:R-:W-:Y:S01]  /*84e0*/  @P4 MOV R8, 0x7f800000 ;  /* 0x7f80000000084802 */ /* 0x000fe20000000f00 */
[----:B------:R-:W-:Y:S01]  /*84f0*/  IMAD R113, R87, 0x38, RZ ;  /* 0x0000003857717824 */ /* 0x000fe200078e02ff */
[----:B------:R-:W-:Y:S01]  /*8500*/  BAR.SYNC.DEFER_BLOCKING 0x0 ;  /* 0x0000000000007b1d */ /* 0x000fe20000010000 */
[----:B------:R-:W-:Y:S01]  /*8510*/  FFMA.FTZ R13, R14, R13, -0.72134751081466674805 ;  /* 0xbf38aa3b0e0d7423 */ /* 0x000fe2000001000d */
[----:B------:R-:W-:Y:S01]  /*8520*/  LOP3.LUT R185, R185, 0x7f, RZ, 0xc0, !PT ;  /* 0x0000007fb9b97812 */ /* 0x000fe200078ec0ff */
[C---:B------:R-:W-:Y:S01]  /*8530*/  IMAD R73, R87.reuse, 0x1b, RZ ;  /* 0x0000001b57497824 */ /* 0x040fe200078e02ff */
[----:B0-----:R-:W-:Y:S01]  /*8540*/  F2FP.BF16.F32.PACK_AB R45, R30, R19 ;  /* 0x000000131e2d723e */ /* 0x001fe200000010ff */
[----:B------:R-:W-:Y:S01]  /*8550*/  FMUL R13, R14, R13 ;  /* 0x0000000d0e0d7220 */ /* 0x000fe20000400000 */
[----:B--2---:R-:W-:Y:S01]  /*8560*/  LEA R184, R184, R185, 0x7 ;  /* 0x000000b9b8b87211 */ /* 0x004fe200078e38ff */
[C---:B------:R-:W-:Y:S01]  /*8570*/  IMAD R115, R87.reuse, 0x3a, RZ ;  /* 0x0000003a57737824 */ /* 0x040fe200078e02ff */
[----:B------:R-:W-:Y:S01]  /*8580*/  SHF.L.U32 R23, R87, 0x1, RZ ;  /* 0x0000000157177819 */ /* 0x000fe200000006ff */
[----:B------:R-:W-:Y:S01]  /*8590*/  FMUL R13, R14, R13 ;  /* 0x0000000d0e0d7220 */ /* 0x000fe20000400000 */
[----:B------:R-:W-:Y:S01]  /*85a0*/  F2FP.BF16.F32.PACK_AB R44, R32, R21 ;  /* 0x00000015202c723e */ /* 0x000fe200000010ff */
[----:B------:R-:W-:Y:S01]  /*85b0*/  IMAD R12, R184, UR7, RZ ;  /* 0x00000007b80c7c24 */ /* 0x000fe2000f8e02ff */
[----:B------:R-:W-:Y:S01]  /*85c0*/  UIMAD.WIDE UR6, UR6, 0x2, URZ ;  /* 0x00000002060678a5 */ /* 0x000fe2000f8e023f */
[----:B------:R-:W-:Y:S01]  /*85d0*/  FFMA.FTZ R14, R14, 1.4426950216293334961, R13 ;  /* 0x3fb8aa3b0e0e7823 */ /* 0x000fe2000001000d */
[----:B------:R-:W-:Y:S01]  /*85e0*/  F2FP.BF16.F32.PACK_AB R46, R165, R22 ;  /* 0x00000016a52e723e */ /* 0x000fe200000010ff */
[----:B------:R-:W-:Y:S01]  /*85f0*/  IMAD R117, R87, 0x3c, RZ ;  /* 0x0000003c57757824 */ /* 0x000fe200078e02ff */
[C---:B------:R-:W-:Y:S01]  /*8600*/  SHF.L.U32 R13, R12.reuse, 0x1, RZ ;  /* 0x000000010c0d7819 */ /* 0x040fe200000006ff */
[----:B------:R-:W-:Y:S01]  /*8610*/  FADD R83, R15, R14 ;  /* 0x0000000e0f537221 */ /* 0x000fe20000000000 */
[----:B------:R-:W-:Y:S01]  /*8620*/  @P4 FFMA.FTZ R83, R49, R8, +INF ;  /* 0x7f80000031534423 */ /* 0x000fe20000010008 */
[----:B------:R-:W0:Y:S01]  /*8630*/  LDC.64 R14, c[0x0][0x228] ;  /* 0x00008a00ff0e7b82 */ /* 0x000e220000000a00 */
[----:B------:R-:W-:Y:S01]  /*8640*/  IMAD.HI R12, R12, 0x2, RZ ;  /* 0x000000020c0c7827 */ /* 0x000fe200078e02ff */
[----:B------:R-:W-:Y:S01]  /*8650*/  F2FP.BF16.F32.PACK_AB R47, R167, R20 ;  /* 0x00000014a72f723e */ /* 0x000fe200000010ff */
[----:B------:R-:W-:Y:S01]  /*8660*/  ULDC UR6, c[0x0][0x27c] ;  /* 0x00009f0000067ab9 */ /* 0x000fe20000000800 */
[CC--:B------:R-:W-:Y:S01]  /*8670*/  LEA R25, R87.reuse, R87.reuse, 0x1 ;  /* 0x0000005757197211 */ /* 0x0c0fe200078e08ff */
[----:B------:R2:W-:Y:S01]  /*8680*/  STSM.16.M88.4 [R3], R40 ;  /* 0x0000002803007844 */ /* 0x0005e20000000200 */
[C---:B------:R-:W-:Y:S01]  /*8690*/  SHF.L.U32 R27, R87.reuse, 0x2, RZ ;  /* 0x00000002571b7819 */ /* 0x040fe200000006ff */
[C---:B------:R-:W-:Y:S01]  /*86a0*/  IMAD R119, R87.reuse, 0x3e, RZ ;  /* 0x0000003e57777824 */ /* 0x040fe200078e02ff */
[CC--:B------:R-:W-:Y:S01]  /*86b0*/  LEA R29, R87.reuse, R87.reuse, 0x2 ;  /* 0x00000057571d7211 */ /* 0x0c0fe200078e10ff */
[----:B------:R-:W-:Y:S01]  /*86c0*/  BAR.SYNC.DEFER_BLOCKING 0x0 ;  /* 0x0000000000007b1d */ /* 0x000fe20000010000 */
[C---:B------:R-:W-:Y:S01]  /*86d0*/  LEA R33, R87.reuse, -R87, 0x3 ;  /* 0x8000005757217211 */ /* 0x040fe200078e18ff */
[----:B------:R-:W-:Y:S01]  /*86e0*/  IMAD R77, R87, 0x1d, RZ ;  /* 0x0000001d574d7824 */ /* 0x000fe200078e02ff */
[----:B------:R-:W-:Y:S01]  /*86f0*/  FSETP.NEU.AND P1, PT, R48, RZ, PT ;  /* 0x000000ff3000720b */ /* 0x000fe20003f2d000 */
[----:B------:R-:W-:Y:S01]  /*8700*/  UIMAD UR6, UR16, UR6, URZ ;  /* 0x00000006100672a4 */ /* 0x000fe2000f8e023f */
[----:B------:R-:W-:-:S02]  /*8710*/  FSETP.NEU.AND P0, PT, R49, RZ, PT ;  /* 0x000000ff3100720b */ /* 0x000fc40003f0d000 */
[CC--:B------:R-:W-:Y:S02]  /*8720*/  LEA R49, R87.reuse, -R87.reuse, 0x4 ;  /* 0x8000005757317211 */ /* 0x0c0fe400078e20ff */
[C---:B------:R-:W-:Y:S02]  /*8730*/  SHF.L.U32 R51, R87.reuse, 0x4, RZ ;  /* 0x0000000457337819 */ /* 0x040fe400000006ff */
[CC--:B------:R-:W-:Y:S01]  /*8740*/  LEA R53, R87.reuse, R87.reuse, 0x4 ;  /* 0x0000005757357211 */ /* 0x0c0fe200078e20ff */
[C---:B--2---:R-:W-:Y:S01]  /*8750*/  IMAD R43, R87.reuse, 0xc, RZ ;  /* 0x0000000c572b7824 */ /* 0x044fe200078e02ff */
[C---:B------:R-:W-:Y:S01]  /*8760*/  LEA R85, R87.reuse, -R87, 0x5 ;  /* 0x8000005757557211 */ /* 0x040fe200078e28ff */
[----:B------:R-:W-:Y:S01]  /*8770*/  IMAD R41, R87, 0xb, RZ ;  /* 0x0000000b57297824 */ /* 0x000fe200078e02ff */
[----:B0-----:R-:W-:Y:S01]  /*8780*/  IADD3 R18, P4, P5, R13, UR4, R14 ;  /* 0x000000040d127c10 */ /* 0x001fe2000fd9e00e */
[----:B------:R-:W-:Y:S01]  /*8790*/  USHF.L.U32 UR4, UR6, 0x2, URZ ;  /* 0x0000000206047899 */ /* 0x000fe2000800063f */
[----:B------:R-:W-:-:S02]  /*87a0*/  FSEL R82, R82, -INF , P1 ;  /* 0xff80000052527808 */ /* 0x000fc40000800000 */
[----:B------:R-:W-:Y:S01]  /*87b0*/  IADD3.X R19, R12, UR7, R15, P4, P5 ;  /* 0x000000070c137c10 */ /* 0x000fe2000a7ea40f */
[----:B------:R-:W-:Y:S01]  /*87c0*/  UIMAD.WIDE UR6, UR6, 0x4, URZ ;  /* 0x00000004060678a5 */ /* 0x000fe2000f8e023f */
[-C--:B------:R-:W-:Y:S01]  /*87d0*/  IADD3 R20, P5, R23, R18.reuse, RZ ;  /* 0x0000001217147210 */ /* 0x080fe20007fbe0ff */
[----:B------:R-:W-:Y:S01]  /*87e0*/  FFMA R82, R82, 0.69314718246459960938, R107 ;  /* 0x3f31721852527823 */ /* 0x000fe2000000006b */
[-C--:B------:R-:W-:Y:S01]  /*87f0*/  LEA R22, P6, R87, R18.reuse, 0x2 ;  /* 0x0000001257167211 */ /* 0x080fe200078c10ff */
[----:B------:R-:W0:Y:S01]  /*8800*/  LDS.128 R8, [R84] ;  /* 0x0000000054087984 */ /* 0x000e220000000c00 */
[----:B------:R-:W-:Y:S01]  /*8810*/  BAR.SYNC.DEFER_BLOCKING 0x0 ;  /* 0x0000000000007b1d */ /* 0x000fe20000010000 */
[-C--:B------:R-:W-:Y:S02]  /*8820*/  IADD3 R24, P4, R31, R18.reuse, RZ ;  /* 0x000000121f187210 */ /* 0x080fe40007f9e0ff */
[C---:B------:R-:W-:Y:S02]  /*8830*/  LEA.HI.X.SX32 R21, R87.reuse, R19, 0x1, P5 ;  /* 0x0000001357157211 */ /* 0x040fe400028f0eff */
[----:B------:R-:W-:-:S02]  /*8840*/  LEA R26, P5, R87, R18, 0x3 ;  /* 0x00000012571a7211 */ /* 0x000fc400078a18ff */
[-C--:B------:R-:W-:Y:S02]  /*8850*/  LEA.HI.X.SX32 R23, R23, R19.reuse, 0x1, P6 ;  /* 0x0000001317177211 */ /* 0x080fe400030f0eff */
[-C--:B------:R-:W-:Y:S02]  /*8860*/  LEA.HI.X.SX32 R25, R25, R19.reuse, 0x1, P4 ;  /* 0x0000001319197211 */ /* 0x080fe400020f0eff */
[----:B------:R-:W-:Y:S02]  /*8870*/  IADD3 R30, P4, R43, R18, RZ ;  /* 0x000000122b1e7210 */ /* 0x000fe40007f9e0ff */
[-C--:B------:R-:W-:Y:S02]  /*8880*/  LEA.HI.X.SX32 R27, R27, R19.reuse, 0x1, P5 ;  /* 0x000000131b1b7211 */ /* 0x080fe400028f0eff */
[----:B------:R-:W-:Y:S02]  /*8890*/  LEA.HI.X.SX32 R31, R31, R19, 0x1, P4 ;  /* 0x000000131f1f7211 */ /* 0x000fe400020f0eff */
[----:B------:R-:W-:-:S02]  /*88a0*/  FSEL R83, R83, -INF , P0 ;  /* 0xff80000053537808 */ /* 0x000fc40000000000 */
[----:B------:R-:W-:-:S03]  /*88b0*/  SHF.L.U32 R0, R0, 0x1, RZ ;  /* 0x0000000100007819 */ /* 0x000fc600000006ff */
[----:B------:R-:W-:Y:S01]  /*88c0*/  FFMA R83, R83, 0.69314718246459960938, R134 ;  /* 0x3f31721853537823 */ /* 0x000fe20000000086 */
[----:B------:R2:W-:Y:S01]  /*88d0*/  STSM.16.M88.4 [R3], R36 ;  /* 0x0000002403007844 */ /* 0x0005e20000000200 */
[----:B------:R-:W-:Y:S01]  /*88e0*/  BAR.SYNC.DEFER_BLOCKING 0x0 ;  /* 0x0000000000007b1d */ /* 0x000fe20000010000 */
[C---:B--2---:R-:W-:Y:S01]  /*88f0*/  IMAD R39, R87.reuse, 0xa, RZ ;  /* 0x0000000a57277824 */ /* 0x044fe200078e02ff */
[----:B------:R-:W-:Y:S02]  /*8900*/  LEA R37, R87, R87, 0x3 ;  /* 0x0000005757257211 */ /* 0x000fe400078e18ff */
[-C--:B------:R-:W-:Y:S02]  /*8910*/  IADD3 R36, P4, R55, R18.reuse, RZ ;  /* 0x0000001237247210 */ /* 0x080fe40007f9e0ff */
[----:B------:R-:W-:Y:S02]  /*8920*/  IADD3 R28, P6, R39, R18, RZ ;  /* 0x00000012271c7210 */ /* 0x000fe40007fde0ff */
[----:B------:R-:W-:-:S02]  /*8930*/  LEA.HI.X.SX32 R37, R37, R19, 0x1, P4 ;  /* 0x0000001325257211 */ /* 0x000fc400020f0eff */
[----:B------:R-:W-:Y:S02]  /*8940*/  LEA.HI.X.SX32 R29, R29, R19, 0x1, P6 ;  /* 0x000000131d1d7211 */ /* 0x000fe400030f0eff */
[-C--:B------:R-:W-:Y:S01]  /*8950*/  LEA R34, P6, R87, R18.reuse, 0x4 ;  /* 0x0000001257227211 */ /* 0x080fe200078c20ff */
[----:B------:R-:W2:Y:S01]  /*8960*/  LDS.128 R12, [R84] ;  /* 0x00000000540c7984 */ /* 0x000ea20000000c00 */
[----:B------:R-:W-:Y:S01]  /*8970*/  BAR.SYNC.DEFER_BLOCKING 0x0 ;  /* 0x0000000000007b1d */ /* 0x000fe20000010000 */
[----:B------:R-:W-:-:S04]  /*8980*/  IADD3 R42, P4, R67, R18, RZ ;  /* 0x00000012432a7210 */ /* 0x000fc80007f9e0ff */
[----:B------:R-:W-:Y:S02]  /*8990*/  LEA.HI.X.SX32 R43, R43, R19, 0x1, P4 ;  /* 0x000000132b2b7211 */ /* 0x000fe400020f0eff */
[----:B------:R-:W-:-:S04]  /*89a0*/  IADD3 R48, P4, R79, R18, RZ ;  /* 0x000000124f307210 */ /* 0x000fc80007f9e0ff */
[----:B------:R-:W-:Y:S02]  /*89b0*/  LEA.HI.X.SX32 R49, R49, R19, 0x1, P4 ;  /* 0x0000001331317211 */ /* 0x000fe400020f0eff */
[----:B------:R-:W-:-:S04]  /*89c0*/  IADD3 R54, P4, R91, R18, RZ ;  /* 0x000000125b367210 */ /* 0x000fc80007f9e0ff */
[----:B------:R-:W-:Y:S02]  /*89d0*/  LEA.HI.X.SX32 R55, R55, R19, 0x1, P4 ;  /* 0x0000001337377211 */ /* 0x000fe400020f0eff */
[----:B------:R-:W-:-:S04]  /*89e0*/  IADD3 R60, P4, R97, R18, RZ ;  /* 0x00000012613c7210 */ /* 0x000fc80007f9e0ff */
[----:B------:R-:W-:Y:S01]  /*89f0*/  LEA.HI.X.SX32 R61, R61, R19, 0x1, P4 ;  /* 0x000000133d3d7211 */ /* 0x000fe200020f0eff */
[----:B------:R3:W-:Y:S01]  /*8a00*/  STSM.16.M88.4 [R3], R44 ;  /* 0x0000002c03007844 */ /* 0x0007e20000000200 */
[----:B------:R-:W-:Y:S01]  /*8a10*/  BAR.SYNC.DEFER_BLOCKING 0x0 ;  /* 0x0000000000007b1d */ /* 0x000fe20000010000 */
[----:B------:R-:W-:-:S04]  /*8a20*/  IADD3 R66, P4, R103, R18, RZ ;  /* 0x0000001267427210 */ /* 0x000fc80007f9e0ff */
[----:B------:R-:W-:Y:S02]  /*8a30*/  LEA.HI.X.SX32 R67, R67, R19, 0x1, P4 ;  /* 0x0000001343437211 */ /* 0x000fe400020f0eff */
[----:B------:R-:W-:-:S04]  /*8a40*/  IADD3 R72, P4, R111, R18, RZ ;  /* 0x000000126f487210 */ /* 0x000fc80007f9e0ff */
[-C--:B------:R-:W-:Y:S01]  /*8a50*/  LEA.HI.X.SX32 R73, R73, R19.reuse, 0x1, P4 ;  /* 0x0000001349497211 */ /* 0x080fe200020f0eff */
[C---:B---3--:R-:W-:Y:S01]  /*8a60*/  IMAD R47, R87.reuse, 0xe, RZ ;  /* 0x0000000e572f7824 */ /* 0x048fe200078e02ff */
[C---:B------:R-:W-:Y:S01]  /*8a70*/  SHF.L.U32 R3, R87.reuse, 0x3, RZ ;  /* 0x0000000357037819 */ /* 0x040fe200000006ff */
[----:B------:R-:W-:Y:S01]  /*8a80*/  IMAD R45, R87, 0xd, RZ ;  /* 0x0000000d572d7824 */ /* 0x000fe200078e02ff */
[-C--:B------:R-:W-:Y:S02]  /*8a90*/  IADD3 R78, P4, R117, R18.reuse, RZ ;  /* 0x00000012754e7210 */ /* 0x080fe40007f9e0ff */
[----:B------:R-:W-:Y:S02]  /*8aa0*/  IADD3 R32, P5, R47, R18, RZ ;  /* 0x000000122f207210 */ /* 0x000fe40007fbe0ff */
[-C--:B------:R-:W-:Y:S02]  /*8ab0*/  LEA.HI.X.SX32 R35, R3, R19.reuse, 0x1, P6 ;  /* 0x0000001303237211 */ /* 0x080fe400030f0eff */
[----:B------:R-:W-:-:S02]  /*8ac0*/  LEA.HI.X.SX32 R33, R33, R19, 0x1, P5 ;  /* 0x0000001321217211 */ /* 0x000fc400028f0eff */
[-C--:B------:R-:W-:Y:S01]  /*8ad0*/  IADD3 R38, P5, R59, R18.reuse, RZ ;  /* 0x000000123b267210 */ /* 0x080fe20007fbe0ff */
[----:B-1----:R1:W-:Y:S01]  /*8ae0*/  STG.E.U16 desc[UR20][R18.64], R4 ;  /* 0x0000000412007986 */ /* 0x0023e2000c101514 */
[-C--:B------:R-:W-:Y:S02]  /*8af0*/  IADD3 R40, P6, R63, R18.reuse, RZ ;  /* 0x000000123f287210 */ /* 0x080fe40007fde0ff */
[-C--:B------:R-:W-:Y:S02]  /*8b00*/  LEA.HI.X.SX32 R39, R39, R19.reuse, 0x1, P5 ;  /* 0x0000001327277211 */ /* 0x080fe400028f0eff */
[-C--:B------:R-:W-:Y:S02]  /*8b10*/  IADD3 R44, P5, R71, R18.reuse, RZ ;  /* 0x00000012472c7210 */ /* 0x080fe40007fbe0ff */
[----:B------:R-:W-:Y:S02]  /*8b20*/  LEA.HI.X.SX32 R41, R41, R19, 0x1, P6 ;  /* 0x0000001329297211 */ /* 0x000fe400030f0eff */
[----:B------:R-:W-:-:S02]  /*8b30*/  IADD3 R46, P6, R75, R18, RZ ;  /* 0x000000124b2e7210 */ /* 0x000fc40007fde0ff */
[-C--:B------:R-:W-:Y:S02]  /*8b40*/  LEA.HI.X.SX32 R45, R45, R19.reuse, 0x1, P5 ;  /* 0x000000132d2d7211 */ /* 0x080fe400028f0eff */
[-C--:B------:R-:W-:Y:S02]  /*8b50*/  LEA R50, P5, R87, R18.reuse, 0x5 ;  /* 0x0000001257327211 */ /* 0x080fe400078a28ff */
[-C--:B------:R-:W-:Y:S02]  /*8b60*/  LEA.HI.X.SX32 R47, R47, R19.reuse, 0x1, P6 ;  /* 0x000000132f2f7211 */ /* 0x080fe400030f0eff */
[-C--:B------:R-:W-:Y:S02]  /*8b70*/  IADD3 R52, P6, R89, R18.reuse, RZ ;  /* 0x0000001259347210 */ /* 0x080fe40007fde0ff */
[----:B------:R-:W-:Y:S02]  /*8b80*/  LEA.HI.X.SX32 R51, R51, R19, 0x1, P5 ;  /* 0x0000001333337211 */ /* 0x000fe400028f0eff */
[----:B------:R-:W-:-:S02]  /*8b90*/  IADD3 R56, P5, R93, R18, RZ ;  /* 0x000000125d387210 */ /* 0x000fc40007fbe0ff */
[-C--:B------:R-:W-:Y:S02]  /*8ba0*/  LEA.HI.X.SX32 R53, R53, R19.reuse, 0x1, P6 ;  /* 0x0000001335357211 */ /* 0x080fe400030f0eff */
[-C--:B------:R-:W-:Y:S02]  /*8bb0*/  IADD3 R58, P6, R95, R18.reuse, RZ ;  /* 0x000000125f3a7210 */ /* 0x080fe40007fde0ff */
        /* <DEDUP_REMOVED lines=13> */
[----:B-1----:R-:W-:Y:S02]  /*8c90*/  IADD3 R18, P5, R119, R18, RZ ;  /* 0x0000001277127210 */ /* 0x002fe40007fbe0ff */
[-C--:B------:R-:W-:Y:S02]  /*8ca0*/  LEA.HI.X.SX32 R77, R77, R19.reuse, 0x1, P6 ;  /* 0x000000134d4d7211 */ /* 0x080fe400030f0eff */
[----:B------:R-:W-:-:S02]  /*8cb0*/  LEA.HI.X.SX32 R79, R79, R19, 0x1, P4 ;  /* 0x000000134f4f7211 */ /* 0x000fc400020f0eff */
[----:B------:R-:W-:Y:S02]  /*8cc0*/  LEA.HI.X.SX32 R19, R85, R19, 0x1, P5 ;  /* 0x0000001355137211 */ /* 0x000fe400028f0eff */
[----:B------:R-:W1:Y:S01]  /*8cd0*/  LDS.128 R84, [R84] ;  /* 0x0000000054547984 */ /* 0x000e620000000c00 */
[----:B------:R-:W-:Y:S02]  /*8ce0*/  PRMT R4, R4, 0x7632, R4 ;  /* 0x0000763204047816 */ /* 0x000fe40000000004 */
[----:B------:R-:W-:-:S03]  /*8cf0*/  PRMT R3, R5, 0x7632, R3 ;  /* 0x0000763205037816 */ /* 0x000fc60000000003 */
[----:B------:R3:W-:Y:S04]  /*8d00*/  STG.E.U16 desc[UR20][R20.64], R4 ;  /* 0x0000000414007986 */ /* 0x0007e8000c101514 */
[----:B------:R4:W-:Y:S04]  /*8d10*/  STG.E.U16 desc[UR20][R22.64], R5 ;  /* 0x0000000516007986 */ /* 0x0009e8000c101514 */
[----:B------:R2:W-:Y:S01]  /*8d20*/  STG.E.U16 desc[UR20][R24.64], R3 ;  /* 0x0000000318007986 */ /* 0x0005e2000c101514 */
[----:B---3--:R-:W-:-:S03]  /*8d30*/  PRMT R21, R6, 0x7632, R21 ;  /* 0x0000763206157816 */ /* 0x008fc60000000015 */
[----:B------:R3:W-:Y:S01]  /*8d40*/  STG.E.U16 desc[UR20][R26.64], R6 ;  /* 0x000000061a007986 */ /* 0x0007e2000c101514 */
[----:B0-----:R-:W-:Y:S02]  /*8d50*/  PRMT R20, R9, 0x7632, R20 ;  /* 0x0000763209147816 */ /* 0x001fe40000000014 */
[----:B----4-:R-:W-:Y:S01]  /*8d60*/  PRMT R23, R7, 0x7632, R23 ;  /* 0x0000763207177816 */ /* 0x010fe20000000017 */
[----:B------:R0:W-:Y:S01]  /*8d70*/  STG.E.U16 desc[UR20][R28.64], R21 ;  /* 0x000000151c007986 */ /* 0x0001e2000c101514 */
[----:B------:R-:W-:Y:S02]  /*8d80*/  PRMT R22, R10, 0x7632, R22 ;  /* 0x000076320a167816 */ /* 0x000fe40000000016 */
[----:B--2---:R-:W-:Y:S01]  /*8d90*/  PRMT R25, R8, 0x7632, R25 ;  /* 0x0000763208197816 */ /* 0x004fe20000000019 */
[----:B------:R2:W-:Y:S01]  /*8da0*/  STG.E.U16 desc[UR20][R30.64], R7 ;  /* 0x000000071e007986 */ /* 0x0005e2000c101514 */
[----:B------:R-:W-:Y:S02]  /*8db0*/  PRMT R24, R11, 0x7632, R24 ;  /* 0x000076320b187816 */ /* 0x000fe40000000018 */
[----:B------:R-:W-:Y:S01]  /*8dc0*/  FSEL R3, R80, -INF , P3 ;  /* 0xff80000050037808 */ /* 0x000fe20001800000 */
[----:B------:R4:W-:Y:S01]  /*8dd0*/  STG.E.U16 desc[UR20][R32.64], R23 ;  /* 0x0000001720007986 */ /* 0x0009e2000c101514 */
[----:B---3--:R-:W-:-:S02]  /*8de0*/  PRMT R26, R12, 0x7632, R26 ;  /* 0x000076320c1a7816 */ /* 0x008fc4000000001a */
[----:B------:R-:W-:Y:S01]  /*8df0*/  FSEL R4, R81, -INF , P2 ;  /* 0xff80000051047808 */ /* 0x000fe20001000000 */
[----:B------:R3:W-:Y:S01]  /*8e00*/  STG.E.U16 desc[UR20][R34.64], R8 ;  /* 0x0000000822007986 */ /* 0x0007e2000c101514 */
[----:B0-----:R-:W-:Y:S01]  /*8e10*/  PRMT R28, R13, 0x7632, R28 ;  /* 0x000076320d1c7816 */ /* 0x001fe2000000001c */
[----:B------:R-:W-:Y:S01]  /*8e20*/  FFMA R16, R3, 0.69314718246459960938, R16 ;  /* 0x3f31721803107823 */ /* 0x000fe20000000010 */
[----:B------:R-:W-:Y:S01]  /*8e30*/  LOP3.LUT R3, R0, 0xf8, RZ, 0xc0, !PT ;  /* 0x000000f800037812 */ /* 0x000fe200078ec0ff */
[----:B------:R0:W-:Y:S01]  /*8e40*/  STG.E.U16 desc[UR20][R36.64], R25 ;  /* 0x0000001924007986 */ /* 0x0001e2000c101514 */
[----:B--2---:R-:W-:Y:S01]  /*8e50*/  PRMT R30, R14, 0x7632, R30 ;  /* 0x000076320e1e7816 */ /* 0x004fe2000000001e */
[----:B------:R-:W-:Y:S01]  /*8e60*/  FFMA R17, R4, 0.69314718246459960938, R17 ;  /* 0x3f31721804117823 */ /* 0x000fe20000000011 */
[----:B-1----:R-:W-:Y:S01]  /*8e70*/  PRMT R6, R87, 0x7632, R6 ;  /* 0x0000763257067816 */ /* 0x002fe20000000006 */
[----:B------:R1:W-:Y:S01]  /*8e80*/  STG.E.U16 desc[UR20][R38.64], R9 ;  /* 0x0000000926007986 */ /* 0x0003e2000c101514 */
[----:B----4-:R-:W-:Y:S01]  /*8e90*/  PRMT R32, R15, 0x7632, R32 ;  /* 0x000076320f207816 */ /* 0x010fe20000000020 */
[C---:B------:R-:W-:Y:S01]  /*8ea0*/  IMAD.HI R0, R184.reuse, 0x4, RZ ;  /* 0x00000004b8007827 */ /* 0x040fe200078e02ff */
[----:B------:R-:W-:Y:S01]  /*8eb0*/  SHF.L.U32 R5, R184, 0x2, RZ ;  /* 0x00000002b8057819 */ /* 0x000fe200000006ff */
[----:B------:R-:W-:Y:S01]  /*8ec0*/  STG.E.U16 desc[UR20][R40.64], R20 ;  /* 0x0000001428007986 */ /* 0x000fe2000c101514 */
[----:B---3--:R-:W-:-:S03]  /*8ed0*/  PRMT R34, R84, 0x7632, R34 ;  /* 0x0000763254227816 */ /* 0x008fc60000000022 */
[----:B------:R-:W-:Y:S01]  /*8ee0*/  STG.E.U16 desc[UR20][R42.64], R10 ;  /* 0x0000000a2a007986 */ /* 0x000fe2000c101514 */
[----:B0-----:R-:W-:-:S03]  /*8ef0*/  PRMT R36, R85, 0x7632, R36 ;  /* 0x0000763255247816 */ /* 0x001fc60000000024 */
[----:B------:R-:W-:Y:S01]  /*8f00*/  STG.E.U16 desc[UR20][R44.64], R22 ;  /* 0x000000162c007986 */ /* 0x000fe2000c101514 */
[----:B-1----:R-:W-:Y:S01]  /*8f10*/  PRMT R38, R86, 0x7632, R38 ;  /* 0x0000763256267816 */ /* 0x002fe20000000026 */
[----:B------:R-:W0:Y:S02]  /*8f20*/  LDC.64 R8, c[0x0][0x230] ;  /* 0x00008c00ff087b82 */ /* 0x000e240000000a00 */
[----:B------:R-:W-:Y:S04]  /*8f30*/  STG.E.U16 desc[UR20][R46.64], R11 ;  /* 0x0000000b2e007986 */ /* 0x000fe8000c101514 */
[----:B------:R-:W-:Y:S04]  /*8f40*/  STG.E.U16 desc[UR20][R48.64], R24 ;  /* 0x0000001830007986 */ /* 0x000fe8000c101514 */
[----:B------:R-:W-:Y:S04]  /*8f50*/  STG.E.U16 desc[UR20][R50.64], R12 ;  /* 0x0000000c32007986 */ /* 0x000fe8000c101514 */
[----:B------:R-:W-:Y:S04]  /*8f60*/  STG.E.U16 desc[UR20][R52.64], R26 ;  /* 0x0000001a34007986 */ /* 0x000fe8000c101514 */
[----:B------:R-:W-:Y:S04]  /*8f70*/  STG.E.U16 desc[UR20][R54.64], R13 ;  /* 0x0000000d36007986 */ /* 0x000fe8000c101514 */
[----:B------:R-:W-:Y:S01]  /*8f80*/  STG.E.U16 desc[UR20][R56.64], R28 ;  /* 0x0000001c38007986 */ /* 0x000fe2000c101514 */
[----:B0-----:R-:W-:-:S03]  /*8f90*/  IADD3 R4, P0, P1, R5, UR4, R8 ;  /* 0x0000000405047c10 */ /* 0x001fc6000f91e008 */
[----:B------:R-:W-:Y:S01]  /*8fa0*/  STG.E.U16 desc[UR20][R58.64], R14 ;  /* 0x0000000e3a007986 */ /* 0x000fe2000c101514 */
[----:B------:R-:W-:-:S03]  /*8fb0*/  IADD3.X R5, R0, UR7, R9, P0, P1 ;  /* 0x0000000700057c10 */ /* 0x000fc600087e2409 */
[----:B------:R-:W-:Y:S04]  /*8fc0*/  STG.E.U16 desc[UR20][R60.64], R30 ;  /* 0x0000001e3c007986 */ /* 0x000fe8000c101514 */
        /* <DEDUP_REMOVED lines=9> */
[----:B------:R-:W-:Y:S01]  /*9060*/  STG.E.U16 desc[UR20][R18.64], R6 ;  /* 0x0000000612007986 */ /* 0x000fe2000c101514 */
[----:B------:R-:W-:Y:S06]  /*9070*/  BAR.SYNC.DEFER_BLOCKING 0x0 ;  /* 0x0000000000007b1d */ /* 0x000fec0000010000 */
[----:B------:R-:W-:Y:S04]  /*9080*/  STS.64 [R3+UR17], R16 ;  /* 0x0000001003007988 */ /* 0x000fe80008000a11 */
[----:B------:R-:W-:Y:S01]  /*9090*/  STS.64 [R3+UR17+0x100], R82 ;  /* 0x0001005203007988 */ /* 0x000fe20008000a11 */
[----:B------:R-:W-:Y:S06]  /*90a0*/  BAR.SYNC.DEFER_BLOCKING 0x0 ;  /* 0x0000000000007b1d */ /* 0x000fec0000010000 */
[----:B------:R-:W0:Y:S04]  /*90b0*/  LDS R7, [R2] ;  /* 0x0000000002077984 */ /* 0x000e280000000800 */
[----:B0-----:R-:W-:Y:S01]  /*90c0*/  STG.E desc[UR20][R4.64], R7 ;  /* 0x0000000704007986 */ /* 0x001fe2000c101914 */
[----:B------:R-:W-:Y:S05]  /*90d0*/  EXIT ;  /* 0x000000000000794d */ /* 0x000fea0003800000 */
.L_x_2:
[----:B------:R-:W-:-:S00]  /*90e0*/  BRA `(.L_x_2) ;  /* 0xfffffffc00fc7947 */ /* 0x000fc0000383ffff */
[----:B------:R-:W-:-:S00]  /*90f0*/  NOP ;  /* 0x0000000000007918 */ /* 0x000fc00000000000 */
        /* <DEDUP_REMOVED lines=8> */
.L_x_3:


//--------------------- .nv.global.init           --------------------------
	.section	.nv.global.init,"aw",@progbits
.nv.global.init:
	.type		_$_str,@object
	.size		_$_str,(.L_0 - _$_str)
_$_str:
        /*0000*/ 	.byte	0x5f, 0x5f, 0x43, 0x55, 0x44, 0x41, 0x5f, 0x46, 0x54, 0x5a, 0x00
.L_0:


//--------------------- .nv.shared.attn_fwd       --------------------------
	.section	.nv.shared.attn_fwd,"aw",@nobits
	.sectionflags	@""
	.align	16
	.zero		1024


//--------------------- .nv.shared.reserved.0     --------------------------
	.section	.nv.shared.reserved.0,"aw",@nobits
	.weak		__nv_reservedSMEM_offset_0_alias
	.size		__nv_reservedSMEM_offset_0_alias, 0, 0
	.other		__nv_reservedSMEM_offset_0_alias,@"STO_CUDA_RESERVED_SHARED STV_DEFAULT"
__nv_reservedSMEM_offset_0_alias:
	.zero		0


//--------------------- .nv.constant0.attn_fwd    --------------------------
	.section	.nv.constant0.attn_fwd,"a",@progbits
	.sectionflags	@""
	.align	4
.nv.constant0.attn_fwd:
	.zero		664


//--------------------- SYMBOLS --------------------------

	.type		.nv.reservedSmem.offset0,@object
	.size		.nv.reservedSmem.offset0,0x4
